	.target	sm_90a

	.elftype	@"ET_EXEC"


//--------------------- .note.nv.tkinfo           --------------------------
	.section	.note.nv.tkinfo,"",@"SHT_NOTE"
	.sectionflags	@"SHF_NOTE_NV_TKINFO"
	.tkinfo
        /*0018*/ 	.word	0x00000002
        /*0030*/ 	.string	""
        /*0030*/ 	.string	"ptxas"
        /*0030*/ 	.string	"Cuda compilation tools, release 13.0, V13.0.88"
        /*0030*/ 	.string	"Build cuda_13.0.r13.0/compiler.36424714_0"
        /*0030*/ 	.string	"-v  -suppress-debug-info  -lineinfo  -arch sm_90a "



//--------------------- .note.nv.cuinfo           --------------------------
	.section	.note.nv.cuinfo,"",@"SHT_NOTE"
	.sectionflags	@"SHF_NOTE_NV_CUINFO"
        /*0018*/ 	.short	0x0002
        /*001a*/ 	.short	0x005a
        /*001c*/ 	.short	0x0082
	.zero		2


//--------------------- .nv.info                  --------------------------
	.section	.nv.info,"",@"SHT_CUDA_INFO"
	.align	4


	//----- nvinfo : EIATTR_REGCOUNT
	.align		4
        /*0000*/ 	.byte	0x04, 0x2f
        /*0002*/ 	.short	(.L_1 - .L_0)
	.align		4
.L_0:
        /*0004*/ 	.word	index@(matmul_kernel)
        /*0008*/ 	.word	0x000000a6


	//----- nvinfo : EIATTR_FRAME_SIZE
	.align		4
.L_1:
        /*000c*/ 	.byte	0x04, 0x11
        /*000e*/ 	.short	(.L_3 - .L_2)
	.align		4
.L_2:
        /*0010*/ 	.word	index@(matmul_kernel)
        /*0014*/ 	.word	0x00000000


	//----- nvinfo : EIATTR_MIN_STACK_SIZE
	.align		4
.L_3:
        /*0018*/ 	.byte	0x04, 0x12
        /*001a*/ 	.short	(.L_5 - .L_4)
	.align		4
.L_4:
        /*001c*/ 	.word	index@(matmul_kernel)
        /*0020*/ 	.word	0x00000000
.L_5:


//--------------------- .nv.compat                --------------------------
	.section	.nv.compat,"",@"SHT_CUDA_COMPAT_INFO"
	.align	4
        /*0000*/ 	.byte	0x02, 0x09, 0x01, 0x00, 0x02, 0x02, 0x02, 0x00, 0x02, 0x05, 0x05, 0x00, 0x03, 0x07, 0x01, 0x01
        /*0010*/ 	.byte	0x02, 0x03, 0x00, 0x00, 0x02, 0x06, 0x01, 0x00, 0x04, 0x0b, 0x08, 0x00, 0x00, 0x00, 0x00, 0x00
        /*0020*/ 	.byte	0x00, 0x00, 0x00, 0x00


//--------------------- .nv.info.matmul_kernel    --------------------------
	.section	.nv.info.matmul_kernel,"",@"SHT_CUDA_INFO"
	.sectionflags	@""
	.align	4


	//----- nvinfo : EIATTR_CUDA_API_VERSION
	.align		4
        /*0000*/ 	.byte	0x04, 0x37
        /*0002*/ 	.short	(.L_7 - .L_6)
.L_6:
        /*0004*/ 	.word	0x00000082


	//----- nvinfo : EIATTR_KPARAM_INFO
	.align		4
.L_7:
        /*0008*/ 	.byte	0x04, 0x17
        /*000a*/ 	.short	(.L_9 - .L_8)
.L_8:
        /*000c*/ 	.word	0x00000000
        /*0010*/ 	.short	0x000d
        /*0012*/ 	.short	0x0048
        /*0014*/ 	.byte	0x00, 0xf4, 0x21, 0x00


	//----- nvinfo : EIATTR_KPARAM_INFO
	.align		4
.L_9:
        /*0018*/ 	.byte	0x04, 0x17
        /*001a*/ 	.short	(.L_11 - .L_10)
.L_10:
        /*001c*/ 	.word	0x00000000
        /*0020*/ 	.short	0x000c
        /*0022*/ 	.short	0x0040
        /*0024*/ 	.byte	0x00, 0xf4, 0x21, 0x00


	//----- nvinfo : EIATTR_KPARAM_INFO
	.align		4
.L_11:
        /*0028*/ 	.byte	0x04, 0x17
        /*002a*/ 	.short	(.L_13 - .L_12)
.L_12:
        /*002c*/ 	.word	0x00000000
        /*0030*/ 	.short	0x000b
        /*0032*/ 	.short	0x0038
        /*0034*/ 	.byte	0x00, 0xf0, 0x11, 0x00


	//----- nvinfo : EIATTR_KPARAM_INFO
	.align		4
.L_13:
        /*0038*/ 	.byte	0x04, 0x17
        /*003a*/ 	.short	(.L_15 - .L_14)
.L_14:
        /*003c*/ 	.word	0x00000000
        /*0040*/ 	.short	0x000a
        /*0042*/ 	.short	0x0034
        /*0044*/ 	.byte	0x00, 0xf0, 0x11, 0x00


	//----- nvinfo : EIATTR_KPARAM_INFO
	.align		4
.L_15:
        /*0048*/ 	.byte	0x04, 0x17
        /*004a*/ 	.short	(.L_17 - .L_16)
.L_16:
        /*004c*/ 	.word	0x00000000
        /*0050*/ 	.short	0x0009
        /*0052*/ 	.short	0x0030
        /*0054*/ 	.byte	0x00, 0xf0, 0x11, 0x00


	//----- nvinfo : EIATTR_KPARAM_INFO
	.align		4
.L_17:
        /*0058*/ 	.byte	0x04, 0x17
        /*005a*/ 	.short	(.L_19 - .L_18)
.L_18:
        /*005c*/ 	.word	0x00000000
        /*0060*/ 	.short	0x0008
        /*0062*/ 	.short	0x002c
        /*0064*/ 	.byte	0x00, 0xf0, 0x11, 0x00


	//----- nvinfo : EIATTR_KPARAM_INFO
	.align		4
.L_19:
        /*0068*/ 	.byte	0x04, 0x17
        /*006a*/ 	.short	(.L_21 - .L_20)
.L_20:
        /*006c*/ 	.word	0x00000000
        /*0070*/ 	.short	0x0007
        /*0072*/ 	.short	0x0028
        /*0074*/ 	.byte	0x00, 0xf0, 0x11, 0x00


	//----- nvinfo : EIATTR_KPARAM_INFO
	.align		4
.L_21:
        /*0078*/ 	.byte	0x04, 0x17
        /*007a*/ 	.short	(.L_23 - .L_22)
.L_22:
        /*007c*/ 	.word	0x00000000
        /*0080*/ 	.short	0x0006
        /*0082*/ 	.short	0x0024
        /*0084*/ 	.byte	0x00, 0xf0, 0x11, 0x00


	//----- nvinfo : EIATTR_KPARAM_INFO
	.align		4
.L_23:
        /*0088*/ 	.byte	0x04, 0x17
        /*008a*/ 	.short	(.L_25 - .L_24)
.L_24:
        /*008c*/ 	.word	0x00000000
        /*0090*/ 	.short	0x0005
        /*0092*/ 	.short	0x0020
        /*0094*/ 	.byte	0x00, 0xf0, 0x11, 0x00


	//----- nvinfo : EIATTR_KPARAM_INFO
	.align		4
.L_25:
        /*0098*/ 	.byte	0x04, 0x17
        /*009a*/ 	.short	(.L_27 - .L_26)
.L_26:
        /*009c*/ 	.word	0x00000000
        /*00a0*/ 	.short	0x0004
        /*00a2*/ 	.short	0x001c
        /*00a4*/ 	.byte	0x00, 0xf0, 0x11, 0x00


	//----- nvinfo : EIATTR_KPARAM_INFO
	.align		4
.L_27:
        /*00a8*/ 	.byte	0x04, 0x17
        /*00aa*/ 	.short	(.L_29 - .L_28)
.L_28:
        /*00ac*/ 	.word	0x00000000
        /*00b0*/ 	.short	0x0003
        /*00b2*/ 	.short	0x0018
        /*00b4*/ 	.byte	0x00, 0xf0, 0x11, 0x00


	//----- nvinfo : EIATTR_KPARAM_INFO
	.align		4
.L_29:
        /*00b8*/ 	.byte	0x04, 0x17
        /*00ba*/ 	.short	(.L_31 - .L_30)
.L_30:
        /*00bc*/ 	.word	0x00000000
        /*00c0*/ 	.short	0x0002
        /*00c2*/ 	.short	0x0010
        /*00c4*/ 	.byte	0x00, 0xf4, 0x21, 0x00


	//----- nvinfo : EIATTR_KPARAM_INFO
	.align		4
.L_31:
        /*00c8*/ 	.byte	0x04, 0x17
        /*00ca*/ 	.short	(.L_33 - .L_32)
.L_32:
        /*00cc*/ 	.word	0x00000000
        /*00d0*/ 	.short	0x0001
        /*00d2*/ 	.short	0x0008
        /*00d4*/ 	.byte	0x00, 0xf4, 0x21, 0x00


	//----- nvinfo : EIATTR_KPARAM_INFO
	.align		4
.L_33:
        /*00d8*/ 	.byte	0x04, 0x17
        /*00da*/ 	.short	(.L_35 - .L_34)
.L_34:
        /*00dc*/ 	.word	0x00000000
        /*00e0*/ 	.short	0x0000
        /*00e2*/ 	.short	0x0000
        /*00e4*/ 	.byte	0x00, 0xf4, 0x21, 0x00


	//----- nvinfo : EIATTR_SPARSE_MMA_MASK
	.align		4
.L_35:
        /*00e8*/ 	.byte	0x03, 0x50
        /*00ea*/ 	.short	0x0000


	//----- nvinfo : EIATTR_MAXREG_COUNT
	.align		4
        /*00ec*/ 	.byte	0x03, 0x1b
        /*00ee*/ 	.short	0x00ff


	//----- nvinfo : EIATTR_NUM_BARRIERS
	.align		4
        /*00f0*/ 	.byte	0x02, 0x4c
        /*00f2*/ 	.byte	0x01
	.zero		1


	//----- nvinfo : EIATTR_MERCURY_ISA_VERSION
	.align		4
        /*00f4*/ 	.byte	0x03, 0x5f
        /*00f6*/ 	.short	0x0101


	//----- nvinfo : EIATTR_EXIT_INSTR_OFFSETS
	.align		4
        /*00f8*/ 	.byte	0x04, 0x1c
        /*00fa*/ 	.short	(.L_37 - .L_36)


	//   ....[0]....
.L_36:
        /*00fc*/ 	.word	0x00003480


	//   ....[1]....
        /*0100*/ 	.word	0x000034a0


	//----- nvinfo : EIATTR_REQNTID
	.align		4
.L_37:
        /*0104*/ 	.byte	0x04, 0x10
        /*0106*/ 	.short	(.L_39 - .L_38)
.L_38:
        /*0108*/ 	.word	0x00000100
        /*010c*/ 	.word	0x00000001
        /*0110*/ 	.word	0x00000001


	//----- nvinfo : EIATTR_CBANK_PARAM_SIZE
	.align		4
.L_39:
        /*0114*/ 	.byte	0x03, 0x19
        /*0116*/ 	.short	0x0050


	//----- nvinfo : EIATTR_PARAM_CBANK
	.align		4
        /*0118*/ 	.byte	0x04, 0x0a
        /*011a*/ 	.short	(.L_41 - .L_40)
	.align		4
.L_40:
        /*011c*/ 	.word	index@(.nv.constant0.matmul_kernel)
        /*0120*/ 	.short	0x0210
        /*0122*/ 	.short	0x0050


	//----- nvinfo : EIATTR_SW_WAR
	.align		4
.L_41:
        /*0124*/ 	.byte	0x04, 0x36
        /*0126*/ 	.short	(.L_43 - .L_42)
.L_42:
        /*0128*/ 	.word	0x00000008
.L_43:


//--------------------- .nv.callgraph             --------------------------
	.section	.nv.callgraph,"",@"SHT_CUDA_CALLGRAPH"
	.align	4
	.sectionentsize	8
	.align		4
        /*0000*/ 	.word	0x00000000
	.align		4
        /*0004*/ 	.word	0xffffffff
	.align		4
        /*0008*/ 	.word	0x00000000
	.align		4
        /*000c*/ 	.word	0xfffffffe
	.align		4
        /*0010*/ 	.word	0x00000000
	.align		4
        /*0014*/ 	.word	0xfffffffd
	.align		4
        /*0018*/ 	.word	0x00000000
	.align		4
        /*001c*/ 	.word	0xfffffffc


//--------------------- .text.matmul_kernel       --------------------------
	.section	.text.matmul_kernel,"ax",@progbits
	.align	128
        .global         matmul_kernel
        .type           matmul_kernel,@function
        .size           matmul_kernel,(.L_x_4 - matmul_kernel)
        .other          matmul_kernel,@"STO_CUDA_ENTRY STV_DEFAULT"
matmul_kernel:
.text.matmul_kernel:
[----:B------:R-:W-:Y:S08]  /*0000*/  LDC R1, c[0x0][0x28] ;  /* 0x00000a00ff017b82 */ /* 0x000ff00000000800 */
[----:B------:R-:W0:Y:S01]  /*0010*/  LDC.64 R24, c[0x0][0x228] ;  /* 0x00008a00ff187b82 */ /* 0x000e220000000a00 */
[----:B------:R-:W1:Y:S01]  /*0020*/  S2R R5, SR_CTAID.X ;  /* 0x0000000000057919 */ /* 0x000e620000002500 */
[----:B------:R-:W-:Y:S01]  /*0030*/  UMOV UR4, 0x400 ;  /* 0x0000040000047882 */ /* 0x000fe20000000000 */
[----:B------:R-:W-:Y:S01]  /*0040*/  ULDC.64 UR6, c[0x0][0x208] ;  /* 0x0000820000067ab9 */ /* 0x000fe20000000a00 */
[----:B------:R-:W2:Y:S04]  /*0050*/  S2R R27, SR_TID.X ;  /* 0x00000000001b7919 */ /* 0x000ea80000002100 */
[----:B------:R-:W3:Y:S08]  /*0060*/  LDC R20, c[0x0][0x230] ;  /* 0x00008c00ff147b82 */ /* 0x000ef00000000800 */
[----:B------:R-:W4:Y:S01]  /*0070*/  S2UR UR5, SR_CgaCtaId ;  /* 0x00000000000579c3 */ /* 0x000f220000008800 */
[----:B0-----:R-:W-:-:S05]  /*0080*/  VIADD R0, R25, 0x7f ;  /* 0x0000007f19007836 */ /* 0x001fca0000000000 */
[----:B------:R-:W-:Y:S01]  /*0090*/  SHF.R.S32.HI R3, RZ, 0x1f, R0 ;  /* 0x0000001fff037819 */ /* 0x000fe20000011400 */
[----:B---3--:R-:W-:-:S03]  /*00a0*/  VIADD R20, R20, 0x1f ;  /* 0x0000001f14147836 */ /* 0x008fc60000000000 */
[----:B------:R-:W-:Y:S02]  /*00b0*/  LEA.HI R3, R3, R0, RZ, 0x7 ;  /* 0x0000000003037211 */ /* 0x000fe400078f38ff */
[----:B-1----:R-:W-:Y:S02]  /*00c0*/  IABS R8, R5 ;  /* 0x0000000500087213 */ /* 0x002fe40000000000 */
[----:B------:R-:W-:Y:S02]  /*00d0*/  SHF.R.S32.HI R3, RZ, 0x7, R3 ;  /* 0x00000007ff037819 */ /* 0x000fe40000011403 */
[----:B--2---:R-:W-:Y:S01]  /*00e0*/  SHF.R.U32.HI R33, RZ, 0x5, R27 ;  /* 0x00000005ff217819 */ /* 0x004fe2000001161b */
[----:B----4-:R-:W-:Y:S01]  /*00f0*/  ULEA UR4, UR5, UR4, 0x18 ;  /* 0x0000000405047291 */ /* 0x010fe2000f8ec03f */
[----:B------:R-:W-:Y:S01]  /*0100*/  LOP3.LUT R32, R27, 0x1f, RZ, 0xc0, !PT ;  /* 0x0000001f1b207812 */ /* 0x000fe200078ec0ff */
[----:B------:R-:W-:Y:S01]  /*0110*/  IMAD.SHL.U32 R4, R3, 0x8, RZ ;  /* 0x0000000803047824 */ /* 0x000fe200078e00ff */
[----:B------:R-:W-:Y:S01]  /*0120*/  SGXT.U32 R33, R33, 0x3 ;  /* 0x000000032121781a */ /* 0x000fe20000000000 */
[----:B------:R-:W-:-:S03]  /*0130*/  ULDC UR5, c[0x0][0x230] ;  /* 0x00008c0000057ab9 */ /* 0x000fc60000000800 */
[-C--:B------:R-:W-:Y:S02]  /*0140*/  IABS R7, R4.reuse ;  /* 0x0000000400077213 */ /* 0x080fe40000000000 */
[----:B------:R-:W-:Y:S02]  /*0150*/  IABS R10, R4 ;  /* 0x00000004000a7213 */ /* 0x000fe40000000000 */
[----:B------:R-:W0:Y:S01]  /*0160*/  I2F.RP R0, R7 ;  /* 0x0000000700007306 */ /* 0x000e220000209400 */
[C---:B------:R-:W-:Y:S02]  /*0170*/  LOP3.LUT R37, R33.reuse, 0x8, RZ, 0xfc, !PT ;  /* 0x0000000821257812 */ /* 0x040fe400078efcff */
[C---:B------:R-:W-:Y:S02]  /*0180*/  LOP3.LUT R36, R33.reuse, 0x10, RZ, 0xfc, !PT ;  /* 0x0000001021247812 */ /* 0x040fe400078efcff */
[----:B------:R-:W-:-:S03]  /*0190*/  LOP3.LUT R35, R33, 0x18, RZ, 0xfc, !PT ;  /* 0x0000001821237812 */ /* 0x000fc600078efcff */
[----:B0-----:R-:W0:Y:S02]  /*01a0*/  MUFU.RCP R0, R0 ;  /* 0x0000000000007308 */ /* 0x001e240000001000 */
[----:B0-----:R-:W-:Y:S02]  /*01b0*/  VIADD R2, R0, 0xffffffe ;  /* 0x0ffffffe00027836 */ /* 0x001fe40000000000 */
[----:B------:R-:W-:-:S04]  /*01c0*/  IMAD.MOV R0, RZ, RZ, -R10 ;  /* 0x000000ffff007224 */ /* 0x000fc800078e0a0a */
[----:B------:R0:W1:Y:S02]  /*01d0*/  F2I.FTZ.U32.TRUNC.NTZ R3, R2 ;  /* 0x0000000200037305 */ /* 0x000064000021f000 */
[----:B0-----:R-:W-:Y:S02]  /*01e0*/  IMAD.MOV.U32 R2, RZ, RZ, RZ ;  /* 0x000000ffff027224 */ /* 0x001fe400078e00ff */
[----:B-1----:R-:W-:-:S04]  /*01f0*/  IMAD.MOV R6, RZ, RZ, -R3 ;  /* 0x000000ffff067224 */ /* 0x002fc800078e0a03 */
[----:B------:R-:W-:Y:S02]  /*0200*/  IMAD R9, R6, R7, RZ ;  /* 0x0000000706097224 */ /* 0x000fe400078e02ff */
[----:B------:R-:W-:Y:S02]  /*0210*/  IMAD.MOV.U32 R6, RZ, RZ, R8 ;  /* 0x000000ffff067224 */ /* 0x000fe400078e0008 */
[----:B------:R-:W-:-:S06]  /*0220*/  IMAD.HI.U32 R3, R3, R9, R2 ;  /* 0x0000000903037227 */ /* 0x000fcc00078e0002 */
[----:B------:R-:W-:-:S04]  /*0230*/  IMAD.HI.U32 R3, R3, R6, RZ ;  /* 0x0000000603037227 */ /* 0x000fc800078e00ff */
[----:B------:R-:W-:-:S05]  /*0240*/  IMAD R0, R3, R0, R6 ;  /* 0x0000000003007224 */ /* 0x000fca00078e0206 */
[----:B------:R-:W-:-:S13]  /*0250*/  ISETP.GT.U32.AND P1, PT, R7, R0, PT ;  /* 0x000000000700720c */ /* 0x000fda0003f24070 */
[----:B------:R-:W-:Y:S02]  /*0260*/  @!P1 IMAD.IADD R0, R0, 0x1, -R7 ;  /* 0x0000000100009824 */ /* 0x000fe400078e0a07 */
[----:B------:R-:W-:Y:S01]  /*0270*/  @!P1 VIADD R3, R3, 0x1 ;  /* 0x0000000103039836 */ /* 0x000fe20000000000 */
[----:B------:R-:W-:Y:S02]  /*0280*/  ISETP.NE.AND P1, PT, R4, RZ, PT ;  /* 0x000000ff0400720c */ /* 0x000fe40003f25270 */
[----:B------:R-:W-:Y:S02]  /*0290*/  ISETP.GE.U32.AND P0, PT, R0, R7, PT ;  /* 0x000000070000720c */ /* 0x000fe40003f06070 */
[----:B------:R-:W-:-:S04]  /*02a0*/  LOP3.LUT R0, R5, R4, RZ, 0x3c, !PT ;  /* 0x0000000405007212 */ /* 0x000fc800078e3cff */
[----:B------:R-:W-:Y:S01]  /*02b0*/  ISETP.GE.AND P2, PT, R0, RZ, PT ;  /* 0x000000ff0000720c */ /* 0x000fe20003f46270 */
[----:B------:R-:W-:-:S06]  /*02c0*/  VIADD R0, R24, 0x1f ;  /* 0x0000001f18007836 */ /* 0x000fcc0000000000 */
[----:B------:R-:W-:-:S04]  /*02d0*/  @P0 VIADD R3, R3, 0x1 ;  /* 0x0000000103030836 */ /* 0x000fc80000000000 */
[----:B------:R-:W-:Y:S01]  /*02e0*/  IMAD.MOV.U32 R2, RZ, RZ, R3 ;  /* 0x000000ffff027224 */ /* 0x000fe200078e0003 */
[----:B------:R-:W-:-:S03]  /*02f0*/  SHF.R.S32.HI R3, RZ, 0x1f, R0 ;  /* 0x0000001fff037819 */ /* 0x000fc60000011400 */
[----:B------:R-:W-:Y:S01]  /*0300*/  @!P2 IMAD.MOV R2, RZ, RZ, -R2 ;  /* 0x000000ffff02a224 */ /* 0x000fe200078e0a02 */
[----:B------:R-:W-:Y:S02]  /*0310*/  @!P1 LOP3.LUT R2, RZ, R4, RZ, 0x33, !PT ;  /* 0x00000004ff029212 */ /* 0x000fe400078e33ff */
[----:B------:R-:W-:-:S03]  /*0320*/  LEA.HI R3, R3, R0, RZ, 0x5 ;  /* 0x0000000003037211 */ /* 0x000fc600078f28ff */
[----:B------:R-:W-:Y:S02]  /*0330*/  IMAD.SHL.U32 R6, R2, 0x8, RZ ;  /* 0x0000000802067824 */ /* 0x000fe400078e00ff */
[----:B------:R-:W-:-:S03]  /*0340*/  IMAD.MOV R2, RZ, RZ, -R2 ;  /* 0x000000ffff027224 */ /* 0x000fc600078e0a02 */
[----:B------:R-:W-:Y:S01]  /*0350*/  LEA.HI.SX32 R3, R3, -R6, 0x1b ;  /* 0x8000000603037211 */ /* 0x000fe200078fdaff */
[----:B------:R-:W-:-:S03]  /*0360*/  IMAD R4, R4, R2, R5 ;  /* 0x0000000204047224 */ /* 0x000fc600078e0205 */
[----:B------:R-:W-:Y:S02]  /*0370*/  VIMNMX R11, R3, 0x8, PT ;  /* 0x00000008030b7848 */ /* 0x000fe40003fe0100 */
[----:B------:R-:W-:Y:S02]  /*0380*/  IABS R9, R4 ;  /* 0x0000000400097213 */ /* 0x000fe40000000000 */
[----:B------:R-:W-:-:S04]  /*0390*/  IABS R7, R11 ;  /* 0x0000000b00077213 */ /* 0x000fc80000000000 */
[----:B------:R-:W0:Y:S08]  /*03a0*/  I2F.RP R0, R7 ;  /* 0x0000000700007306 */ /* 0x000e300000209400 */
[----:B0-----:R-:W0:Y:S02]  /*03b0*/  MUFU.RCP R0, R0 ;  /* 0x0000000000007308 */ /* 0x001e240000001000 */
[----:B0-----:R-:W-:-:S06]  /*03c0*/  VIADD R3, R0, 0xffffffe ;  /* 0x0ffffffe00037836 */ /* 0x001fcc0000000000 */
[----:B------:R-:W0:Y:S02]  /*03d0*/  F2I.FTZ.U32.TRUNC.NTZ R3, R3 ;  /* 0x0000000300037305 */ /* 0x000e24000021f000 */
[----:B0-----:R-:W-:-:S04]  /*03e0*/  IMAD.MOV R8, RZ, RZ, -R3 ;  /* 0x000000ffff087224 */ /* 0x001fc800078e0a03 */
[----:B------:R-:W-:Y:S01]  /*03f0*/  IMAD.MOV.U32 R2, RZ, RZ, R8 ;  /* 0x000000ffff027224 */ /* 0x000fe200078e0008 */
[----:B------:R-:W-:-:S03]  /*0400*/  IABS R8, R11 ;  /* 0x0000000b00087213 */ /* 0x000fc60000000000 */
[----:B------:R-:W-:Y:S02]  /*0410*/  IMAD R5, R2, R7, RZ ;  /* 0x0000000702057224 */ /* 0x000fe400078e02ff */
[----:B------:R-:W-:Y:S02]  /*0420*/  IMAD.MOV.U32 R2, RZ, RZ, RZ ;  /* 0x000000ffff027224 */ /* 0x000fe400078e00ff */
[----:B------:R-:W-:Y:S02]  /*0430*/  IMAD.MOV R0, RZ, RZ, -R8 ;  /* 0x000000ffff007224 */ /* 0x000fe400078e0a08 */
        /* <DEDUP_REMOVED lines=9> */
[----:B------:R-:W-:-:S07]  /*04d0*/  ISETP.GE.AND P2, PT, R0, RZ, PT ;  /* 0x000000ff0000720c */ /* 0x000fce0003f46270 */
[----:B------:R-:W-:Y:S01]  /*04e0*/  @P0 VIADD R2, R2, 0x1 ;  /* 0x0000000102020836 */ /* 0x000fe20000000000 */
[----:B------:R-:W-:-:S05]  /*04f0*/  ISETP.GT.AND P0, PT, R20, 0x1f, PT ;  /* 0x0000001f1400780c */ /* 0x000fca0003f04270 */
[----:B------:R-:W-:Y:S01]  /*0500*/  @!P2 IMAD.MOV R2, RZ, RZ, -R2 ;  /* 0x000000ffff02a224 */ /* 0x000fe200078e0a02 */
[----:B------:R-:W-:-:S05]  /*0510*/  @!P1 LOP3.LUT R2, RZ, R11, RZ, 0x33, !PT ;  /* 0x0000000bff029212 */ /* 0x000fca00078e33ff */
[----:B------:R-:W-:Y:S02]  /*0520*/  IMAD.MOV R0, RZ, RZ, -R2 ;  /* 0x000000ffff007224 */ /* 0x000fe400078e0a02 */
[----:B------:R-:W-:Y:S02]  /*0530*/  IMAD.SHL.U32 R2, R2, 0x80, RZ ;  /* 0x0000008002027824 */ /* 0x000fe400078e00ff */
[----:B------:R-:W-:-:S03]  /*0540*/  IMAD R0, R11, R0, R4 ;  /* 0x000000000b007224 */ /* 0x000fc600078e0204 */
[----:B------:R-:W-:Y:S01]  /*0550*/  LOP3.LUT R34, R2, R33, RZ, 0xfc, !PT ;  /* 0x0000002102227212 */ /* 0x000fe200078efcff */
[----:B------:R-:W-:Y:S01]  /*0560*/  IMAD.IADD R5, R6, 0x1, R0 ;  /* 0x0000000106057824 */ /* 0x000fe200078e0200 */
[C-C-:B------:R-:W-:Y:S02]  /*0570*/  LOP3.LUT R3, R2.reuse, 0x8, R33.reuse, 0xfe, !PT ;  /* 0x0000000802037812 */ /* 0x140fe400078efe21 */
[C-C-:B------:R-:W-:Y:S01]  /*0580*/  LOP3.LUT R0, R2.reuse, 0x10, R33.reuse, 0xfe, !PT ;  /* 0x0000001002007812 */ /* 0x140fe200078efe21 */
[----:B------:R-:W-:Y:S01]  /*0590*/  IMAD R38, R5, 0x20, R32 ;  /* 0x0000002005267824 */ /* 0x000fe200078e0220 */
[----:B------:R-:W-:Y:S02]  /*05a0*/  LOP3.LUT R2, R2, 0x18, R33, 0xfe, !PT ;  /* 0x0000001802027812 */ /* 0x000fe400078efe21 */
[C---:B------:R-:W-:Y:S02]  /*05b0*/  LOP3.LUT R85, R34.reuse, 0x20, RZ, 0xfc, !PT ;  /* 0x0000002022557812 */ /* 0x040fe400078efcff */
[----:B------:R-:W-:-:S02]  /*05c0*/  LOP3.LUT R84, R34, 0x28, RZ, 0xfc, !PT ;  /* 0x0000002822547812 */ /* 0x000fc400078efcff */
[C---:B------:R-:W-:Y:S02]  /*05d0*/  LOP3.LUT R82, R34.reuse, 0x30, RZ, 0xfc, !PT ;  /* 0x0000003022527812 */ /* 0x040fe400078efcff */
[C---:B------:R-:W-:Y:S02]  /*05e0*/  LOP3.LUT R83, R34.reuse, 0x38, RZ, 0xfc, !PT ;  /* 0x0000003822537812 */ /* 0x040fe400078efcff */
[C---:B------:R-:W-:Y:S02]  /*05f0*/  LOP3.LUT R81, R34.reuse, 0x40, RZ, 0xfc, !PT ;  /* 0x0000004022517812 */ /* 0x040fe400078efcff */
[C---:B------:R-:W-:Y:S02]  /*0600*/  LOP3.LUT R80, R34.reuse, 0x48, RZ, 0xfc, !PT ;  /* 0x0000004822507812 */ /* 0x040fe400078efcff */
[C---:B------:R-:W-:Y:S02]  /*0610*/  LOP3.LUT R79, R34.reuse, 0x50, RZ, 0xfc, !PT ;  /* 0x00000050224f7812 */ /* 0x040fe400078efcff */
[----:B------:R-:W-:-:S02]  /*0620*/  LOP3.LUT R78, R34, 0x58, RZ, 0xfc, !PT ;  /* 0x00000058224e7812 */ /* 0x000fc400078efcff */
[C---:B------:R-:W-:Y:S02]  /*0630*/  LOP3.LUT R75, R34.reuse, 0x60, RZ, 0xfc, !PT ;  /* 0x00000060224b7812 */ /* 0x040fe400078efcff */
[C---:B------:R-:W-:Y:S02]  /*0640*/  LOP3.LUT R71, R34.reuse, 0x68, RZ, 0xfc, !PT ;  /* 0x0000006822477812 */ /* 0x040fe400078efcff */
[C---:B------:R-:W-:Y:S02]  /*0650*/  LOP3.LUT R70, R34.reuse, 0x70, RZ, 0xfc, !PT ;  /* 0x0000007022467812 */ /* 0x040fe400078efcff */
[----:B------:R-:W-:Y:S01]  /*0660*/  LOP3.LUT R69, R34, 0x78, RZ, 0xfc, !PT ;  /* 0x0000007822457812 */ /* 0x000fe200078efcff */
[----:B------:R-:W-:Y:S06]  /*0670*/  @P0 BRA `(.L_x_0) ;  /* 0x0000000000280947 */ /* 0x000fec0003800000 */
[----:B------:R-:W-:Y:S01]  /*0680*/  IMAD.SHL.U32 R40, R27, 0x80, RZ ;  /* 0x000000801b287824 */ /* 0x000fe200078e00ff */
[----:B------:R-:W-:Y:S02]  /*0690*/  CS2R R4, SRZ ;  /* 0x0000000000047805 */ /* 0x000fe4000001ff00 */
[----:B------:R-:W-:Y:S02]  /*06a0*/  CS2R R6, SRZ ;  /* 0x0000000000067805 */ /* 0x000fe4000001ff00 */
[----:B------:R-:W-:Y:S02]  /*06b0*/  CS2R R12, SRZ ;  /* 0x00000000000c7805 */ /* 0x000fe4000001ff00 */
[----:B------:R-:W-:Y:S02]  /*06c0*/  CS2R R14, SRZ ;  /* 0x00000000000e7805 */ /* 0x000fe4000001ff00 */
[----:B------:R-:W-:Y:S02]  /*06d0*/  CS2R R8, SRZ ;  /* 0x0000000000087805 */ /* 0x000fe4000001ff00 */
[----:B------:R-:W-:-:S02]  /*06e0*/  CS2R R10, SRZ ;  /* 0x00000000000a7805 */ /* 0x000fc4000001ff00 */
[----:B------:R-:W-:Y:S02]  /*06f0*/  CS2R R16, SRZ ;  /* 0x0000000000107805 */ /* 0x000fe4000001ff00 */
[----:B------:R-:W-:Y:S01]  /*0700*/  CS2R R18, SRZ ;  /* 0x0000000000127805 */ /* 0x000fe2000001ff00 */
[----:B------:R-:W-:Y:S06]  /*0710*/  BRA `(.L_x_1) ;  /* 0x0000002000b47947 */ /* 0x000fec0003800000 */
.L_x_0:
[----:B------:R-:W-:Y:S01]  /*0720*/  IABS R28, R25 ;  /* 0x00000019001c7213 */ /* 0x000fe20000000000 */
[----:B------:R-:W0:Y:S01]  /*0730*/  LDC R88, c[0x0][0x238] ;  /* 0x00008e00ff587b82 */ /* 0x000e220000000800 */
[----:B------:R-:W-:Y:S01]  /*0740*/  IABS R45, R24 ;  /* 0x00000018002d7213 */ /* 0x000fe20000000000 */
[----:B------:R-:W-:Y:S01]  /*0750*/  ULDC UR8, c[0x0][0x240] ;  /* 0x0000900000087ab9 */ /* 0x000fe20000000800 */
[----:B------:R-:W1:Y:S01]  /*0760*/  I2F.RP R6, R28 ;  /* 0x0000001c00067306 */ /* 0x000e620000209400 */
[----:B------:R-:W-:Y:S01]  /*0770*/  LOP3.LUT R23, R27, 0x3, RZ, 0xc0, !PT ;  /* 0x000000031b177812 */ /* 0x000fe200078ec0ff */
[----:B------:R-:W-:Y:S01]  /*0780*/  ULDC.64 UR12, c[0x0][0x218] ;  /* 0x00008600000c7ab9 */ /* 0x000fe20000000a00 */
[----:B------:R-:W-:Y:S01]  /*0790*/  SHF.R.U32.HI R39, RZ, 0x2, R27 ;  /* 0x00000002ff277819 */ /* 0x000fe2000001161b */
[----:B------:R-:W-:Y:S01]  /*07a0*/  ULDC UR9, c[0x0][0x234] ;  /* 0x00008d0000097ab9 */ /* 0x000fe20000000800 */
[----:B------:R-:W-:Y:S01]  /*07b0*/  SHF.R.S32.HI R9, RZ, 0x1f, R20 ;  /* 0x0000001fff097819 */ /* 0x000fe20000011414 */
[----:B------:R-:W-:Y:S01]  /*07c0*/  ULDC.64 UR10, c[0x0][0x210] ;  /* 0x00008400000a7ab9 */ /* 0x000fe20000000a00 */
[----:B------:R-:W-:Y:S01]  /*07d0*/  SGXT.U32 R39, R39, 0x3 ;  /* 0x000000032727781a */ /* 0x000fe20000000000 */
[----:B------:R-:W2:Y:S01]  /*07e0*/  I2F.RP R8, R45 ;  /* 0x0000002d00087306 */ /* 0x000ea20000209400 */
[----:B------:R-:W-:-:S02]  /*07f0*/  LEA.HI R20, R9, R20, RZ, 0x5 ;  /* 0x0000001409147211 */ /* 0x000fc400078f28ff */
[----:B------:R-:W-:Y:S02]  /*0800*/  IABS R10, R69 ;  /* 0x00000045000a7213 */ /* 0x000fe40000000000 */
[----:B------:R-:W-:Y:S02]  /*0810*/  IABS R12, R70 ;  /* 0x00000046000c7213 */ /* 0x000fe40000000000 */
[----:B------:R-:W-:Y:S01]  /*0820*/  IABS R16, R80 ;  /* 0x0000005000107213 */ /* 0x000fe20000000000 */
[----:B-1----:R-:W1:Y:S01]  /*0830*/  MUFU.RCP R6, R6 ;  /* 0x0000000600067308 */ /* 0x002e620000001000 */
[----:B------:R-:W-:Y:S02]  /*0840*/  IABS R21, R82 ;  /* 0x0000005200157213 */ /* 0x000fe40000000000 */
[----:B------:R-:W-:Y:S02]  /*0850*/  IABS R29, R34 ;  /* 0x00000022001d7213 */ /* 0x000fe40000000000 */
[----:B------:R-:W-:Y:S01]  /*0860*/  IABS R15, R79 ;  /* 0x0000004f000f7213 */ /* 0x000fe20000000000 */
[----:B0-----:R-:W-:Y:S01]  /*0870*/  IMAD.SHL.U32 R118, R88, 0x20, RZ ;  /* 0x0000002058767824 */ /* 0x001fe200078e00ff */
[----:B------:R-:W-:Y:S01]  /*0880*/  IABS R22, R84 ;  /* 0x0000005400167213 */ /* 0x000fe20000000000 */
[----:B--2---:R-:W0:Y:S01]  /*0890*/  MUFU.RCP R8, R8 ;  /* 0x0000000800087308 */ /* 0x004e220000001000 */
[----:B------:R-:W-:Y:S01]  /*08a0*/  IABS R17, R81 ;  /* 0x0000005100117213 */ /* 0x000fe20000000000 */
[-C--:B------:R-:W-:Y:S01]  /*08b0*/  IMAD R72, R33, R88.reuse, RZ ;  /* 0x0000005821487224 */ /* 0x080fe200078e02ff */
[----:B------:R-:W-:Y:S01]  /*08c0*/  IABS R18, R83 ;  /* 0x0000005300127213 */ /* 0x000fe20000000000 */
[----:B------:R-:W-:Y:S01]  /*08d0*/  IMAD R86, R35, R88, RZ ;  /* 0x0000005823567224 */ /* 0x000fe200078e02ff */
[----:B------:R-:W-:Y:S01]  /*08e0*/  IABS R30, R2 ;  /* 0x00000002001e7213 */ /* 0x000fe20000000000 */
[----:B------:R-:W-:Y:S01]  /*08f0*/  IMAD R87, R36, R88, RZ ;  /* 0x0000005824577224 */ /* 0x000fe200078e02ff */
[----:B------:R-:W-:Y:S01]  /*0900*/  IABS R31, R0 ;  /* 0x00000000001f7213 */ /* 0x000fe20000000000 */
[----:B------:R-:W-:Y:S01]  /*0910*/  IMAD R88, R37, R88, RZ ;  /* 0x0000005825587224 */ /* 0x000fe200078e02ff */
[----:B------:R-:W-:Y:S01]  /*0920*/  IABS R40, R3 ;  /* 0x0000000300287213 */ /* 0x000fe20000000000 */
[----:B-1----:R-:W-:Y:S01]  /*0930*/  VIADD R4, R6, 0xffffffe ;  /* 0x0ffffffe06047836 */ /* 0x002fe20000000000 */
[----:B------:R-:W-:Y:S01]  /*0940*/  IABS R42, R38 ;  /* 0x00000026002a7213 */ /* 0x000fe20000000000 */
[C---:B------:R-:W-:Y:S01]  /*0950*/  IMAD R6, R23.reuse, 0x88, RZ ;  /* 0x0000008817067824 */ /* 0x040fe200078e02ff */
[----:B------:R-:W-:Y:S01]  /*0960*/  LEA R23, R23, UR4, 0x5 ;  /* 0x0000000417177c11 */ /* 0x000fe2000f8e28ff */
[----:B------:R1:W2:Y:S01]  /*0970*/  F2I.FTZ.U32.TRUNC.NTZ R5, R4 ;  /* 0x0000000400057305 */ /* 0x0002a2000021f000 */
[----:B------:R-:W-:Y:S01]  /*0980*/  SHF.R.S32.HI R68, RZ, 0x5, R20 ;  /* 0x00000005ff447819 */ /* 0x000fe20000011414 */
[----:B0-----:R-:W-:Y:S01]  /*0990*/  VIADD R7, R8, 0xffffffe ;  /* 0x0ffffffe08077836 */ /* 0x001fe20000000000 */
[----:B------:R-:W-:-:S02]  /*09a0*/  LOP3.LUT R39, R6, R39, RZ, 0xfc, !PT ;  /* 0x0000002706277212 */ /* 0x000fc400078efcff */
[----:B------:R-:W-:Y:S02]  /*09b0*/  SHF.R.S32.HI R6, RZ, 0x2, R27 ;  /* 0x00000002ff067819 */ /* 0x000fe4000001141b */
[C---:B------:R-:W-:Y:S01]  /*09c0*/  LOP3.LUT R74, R39.reuse, 0x8, RZ, 0x3c, !PT ;  /* 0x00000008274a7812 */ /* 0x040fe200078e3cff */
[----:B------:R-:W0:Y:S01]  /*09d0*/  F2I.FTZ.U32.TRUNC.NTZ R7, R7 ;  /* 0x0000000700077305 */ /* 0x000e22000021f000 */
[----:B-1----:R-:W-:Y:S01]  /*09e0*/  IMAD.MOV.U32 R4, RZ, RZ, RZ ;  /* 0x000000ffff047224 */ /* 0x002fe200078e00ff */
[----:B------:R-:W-:Y:S02]  /*09f0*/  SGXT R6, R6, 0x1 ;  /* 0x000000010606781a */ /* 0x000fe40000000200 */
[C---:B------:R-:W-:Y:S01]  /*0a00*/  LOP3.LUT R76, R39.reuse, 0x10, RZ, 0x3c, !PT ;  /* 0x00000010274c7812 */ /* 0x040fe200078e3cff */
[----:B--2---:R-:W-:Y:S01]  /*0a10*/  IMAD.MOV R11, RZ, RZ, -R5 ;  /* 0x000000ffff0b7224 */ /* 0x004fe200078e0a05 */
[----:B------:R-:W-:-:S03]  /*0a20*/  LOP3.LUT R77, R39, 0x18, RZ, 0x3c, !PT ;  /* 0x00000018274d7812 */ /* 0x000fc600078e3cff */
[----:B------:R-:W-:-:S04]  /*0a30*/  IMAD R9, R11, R28, RZ ;  /* 0x0000001c0b097224 */ /* 0x000fc800078e02ff */
[----:B------:R-:W-:Y:S01]  /*0a40*/  IMAD.HI.U32 R5, R5, R9, R4 ;  /* 0x0000000905057227 */ /* 0x000fe200078e0004 */
[----:B------:R-:W-:Y:S02]  /*0a50*/  LOP3.LUT R4, R27, 0xe0, RZ, 0xc0, !PT ;  /* 0x000000e01b047812 */ /* 0x000fe400078ec0ff */
[----:B------:R-:W-:Y:S01]  /*0a60*/  LOP3.LUT R9, R6, 0x90, RZ, 0xc0, !PT ;  /* 0x0000009006097812 */ /* 0x000fe200078ec0ff */
[----:B0-----:R-:W-:Y:S02]  /*0a70*/  IMAD.MOV R14, RZ, RZ, -R7 ;  /* 0x000000ffff0e7224 */ /* 0x001fe400078e0a07 */
[----:B------:R-:W-:-:S04]  /*0a80*/  IMAD.HI.U32 R6, R5, R10, RZ ;  /* 0x0000000a05067227 */ /* 0x000fc800078e00ff */
[----:B------:R-:W-:Y:S02]  /*0a90*/  IMAD R9, R4, 0x8, R9 ;  /* 0x0000000804097824 */ /* 0x000fe400078e0209 */
[----:B------:R-:W-:Y:S02]  /*0aa0*/  IMAD.SHL.U32 R4, R27, 0x2, RZ ;  /* 0x000000021b047824 */ /* 0x000fe400078e00ff */
[----:B------:R-:W-:Y:S01]  /*0ab0*/  IMAD R19, R14, R45, RZ ;  /* 0x0000002d0e137224 */ /* 0x000fe200078e02ff */
[----:B------:R-:W-:Y:S01]  /*0ac0*/  IABS R14, R78 ;  /* 0x0000004e000e7213 */ /* 0x000fe20000000000 */
[----:B------:R-:W-:Y:S01]  /*0ad0*/  IMAD.HI.U32 R8, R5, R12, RZ ;  /* 0x0000000c05087227 */ /* 0x000fe200078e00ff */
[----:B------:R-:W-:-:S03]  /*0ae0*/  LOP3.LUT R26, R9, 0x10, R4, 0x78, !PT ;  /* 0x00000010091a7812 */ /* 0x000fc600078e7804 */
[----:B------:R-:W-:Y:S02]  /*0af0*/  IMAD.MOV R11, RZ, RZ, -R6 ;  /* 0x000000ffff0b7224 */ /* 0x000fe400078e0a06 */
[----:B------:R-:W-:Y:S02]  /*0b00*/  IMAD.MOV.U32 R6, RZ, RZ, RZ ;  /* 0x000000ffff067224 */ /* 0x000fe400078e00ff */
[----:B------:R-:W-:Y:S02]  /*0b10*/  IMAD.MOV R13, RZ, RZ, -R8 ;  /* 0x000000ffff0d7224 */ /* 0x000fe400078e0a08 */
[----:B------:R-:W-:Y:S02]  /*0b20*/  IMAD R4, R28, R11, R10 ;  /* 0x0000000b1c047224 */ /* 0x000fe400078e020a */
[----:B------:R-:W-:-:S03]  /*0b30*/  IMAD.HI.U32 R9, R5, R14, RZ ;  /* 0x0000000e05097227 */ /* 0x000fc600078e00ff */
[----:B------:R-:W-:Y:S01]  /*0b40*/  ISETP.GT.U32.AND P0, PT, R28, R4, PT ;  /* 0x000000041c00720c */ /* 0x000fe20003f04070 */
[----:B------:R-:W-:-:S04]  /*0b50*/  IMAD.HI.U32 R11, R5, R16, RZ ;  /* 0x00000010050b7227 */ /* 0x000fc800078e00ff */
[----:B------:R-:W-:-:S04]  /*0b60*/  IMAD.HI.U32 R19, R7, R19, R6 ;  /* 0x0000001307137227 */ /* 0x000fc800078e0006 */
[C---:B------:R-:W-:Y:S01]  /*0b70*/  IMAD R6, R28.reuse, R13, R12 ;  /* 0x0000000d1c067224 */ /* 0x040fe200078e020c */
[----:B------:R-:W-:Y:S01]  /*0b80*/  IABS R12, R71 ;  /* 0x00000047000c7213 */ /* 0x000fe20000000000 */
[----:B------:R-:W-:Y:S01]  /*0b90*/  IMAD.MOV R9, RZ, RZ, -R9 ;  /* 0x000000ffff097224 */ /* 0x000fe200078e0a09 */
[----:B------:R-:W-:Y:S01]  /*0ba0*/  IABS R13, R75 ;  /* 0x0000004b000d7213 */ /* 0x000fe20000000000 */
[----:B------:R-:W-:Y:S01]  /*0bb0*/  IMAD.MOV R11, RZ, RZ, -R11 ;  /* 0x000000ffff0b7224 */ /* 0x000fe200078e0a0b */
[C---:B------:R-:W-:Y:S01]  /*0bc0*/  ISETP.GT.U32.AND P1, PT, R28.reuse, R6, PT ;  /* 0x000000061c00720c */ /* 0x040fe20003f24070 */
[----:B------:R-:W-:Y:S02]  /*0bd0*/  IMAD R9, R28, R9, R14 ;  /* 0x000000091c097224 */ /* 0x000fe400078e020e */
[----:B------:R-:W-:-:S03]  /*0be0*/  IMAD.HI.U32 R7, R5, R12, RZ ;  /* 0x0000000c05077227 */ /* 0x000fc600078e00ff */
[C---:B------:R-:W-:Y:S01]  /*0bf0*/  ISETP.GT.U32.AND P4, PT, R28.reuse, R9, PT ;  /* 0x000000091c00720c */ /* 0x040fe20003f84070 */
[----:B------:R-:W-:Y:S02]  /*0c00*/  IMAD R11, R28, R11, R16 ;  /* 0x0000000b1c0b7224 */ /* 0x000fe400078e0210 */
[----:B------:R-:W-:-:S04]  /*0c10*/  IMAD.HI.U32 R14, R5, R21, RZ ;  /* 0x00000015050e7227 */ /* 0x000fc800078e00ff */
[----:B------:R-:W-:-:S04]  /*0c20*/  IMAD.HI.U32 R16, R5, R29, RZ ;  /* 0x0000001d05107227 */ /* 0x000fc800078e00ff */
[----:B------:R-:W-:Y:S02]  /*0c30*/  IMAD.MOV R7, RZ, RZ, -R7 ;  /* 0x000000ffff077224 */ /* 0x000fe400078e0a07 */
[----:B------:R-:W-:Y:S02]  /*0c40*/  IMAD.MOV R14, RZ, RZ, -R14 ;  /* 0x000000ffff0e7224 */ /* 0x000fe400078e0a0e */
[----:B------:R-:W-:Y:S02]  /*0c50*/  IMAD.MOV R16, RZ, RZ, -R16 ;  /* 0x000000ffff107224 */ /* 0x000fe400078e0a10 */
[----:B------:R-:W-:-:S04]  /*0c60*/  IMAD.HI.U32 R10, R5, R15, RZ ;  /* 0x0000000f050a7227 */ /* 0x000fc800078e00ff */
[C---:B------:R-:W-:Y:S02]  /*0c70*/  IMAD R7, R28.reuse, R7, R12 ;  /* 0x000000071c077224 */ /* 0x040fe400078e020c */
[C---:B------:R-:W-:Y:S02]  /*0c80*/  IMAD R14, R28.reuse, R14, R21 ;  /* 0x0000000e1c0e7224 */ /* 0x040fe400078e0215 */
[C---:B------:R-:W-:Y:S01]  /*0c90*/  IMAD R21, R28.reuse, R16, R29 ;  /* 0x000000101c157224 */ /* 0x040fe200078e021d */
[----:B------:R-:W-:Y:S01]  /*0ca0*/  ISETP.GT.U32.AND P2, PT, R28, R7, PT ;  /* 0x000000071c00720c */ /* 0x000fe20003f44070 */
[----:B------:R-:W-:Y:S02]  /*0cb0*/  IMAD.MOV R10, RZ, RZ, -R10 ;  /* 0x000000ffff0a7224 */ /* 0x000fe400078e0a0a */
[----:B------:R-:W-:Y:S01]  /*0cc0*/  @!P0 IMAD.IADD R4, R4, 0x1, -R28 ;  /* 0x0000000104048824 */ /* 0x000fe200078e0a1c */
[----:B------:R-:W-:Y:S01]  /*0cd0*/  ISETP.GT.U32.AND P3, PT, R28, R21, PT ;  /* 0x000000151c00720c */ /* 0x000fe20003f64070 */
[----:B------:R-:W-:-:S03]  /*0ce0*/  IMAD.HI.U32 R8, R5, R13, RZ ;  /* 0x0000000d05087227 */ /* 0x000fc600078e00ff */
[C---:B------:R-:W-:Y:S01]  /*0cf0*/  ISETP.GT.U32.AND P0, PT, R28.reuse, R4, PT ;  /* 0x000000041c00720c */ /* 0x040fe20003f04070 */
[----:B------:R-:W-:Y:S02]  /*0d00*/  IMAD R10, R28, R10, R15 ;  /* 0x0000000a1c0a7224 */ /* 0x000fe400078e020f */
[----:B------:R-:W-:-:S03]  /*0d10*/  IMAD.HI.U32 R15, R5, R22, RZ ;  /* 0x00000016050f7227 */ /* 0x000fc600078e00ff */
[----:B------:R-:W-:Y:S01]  /*0d20*/  ISETP.GT.U32.AND P5, PT, R28, R10, PT ;  /* 0x0000000a1c00720c */ /* 0x000fe20003fa4070 */
[----:B------:R-:W-:Y:S02]  /*0d30*/  IMAD.MOV R8, RZ, RZ, -R8 ;  /* 0x000000ffff087224 */ /* 0x000fe400078e0a08 */
[----:B------:R-:W-:-:S04]  /*0d40*/  IMAD.HI.U32 R12, R5, R17, RZ ;  /* 0x00000011050c7227 */ /* 0x000fc800078e00ff */
[----:B------:R-:W-:Y:S02]  /*0d50*/  IMAD.MOV R15, RZ, RZ, -R15 ;  /* 0x000000ffff0f7224 */ /* 0x000fe400078e0a0f */
[----:B------:R-:W-:Y:S02]  /*0d60*/  IMAD R8, R28, R8, R13 ;  /* 0x000000081c087224 */ /* 0x000fe400078e020d */
[----:B------:R-:W-:-:S04]  /*0d70*/  IMAD.HI.U32 R13, R5, R18, RZ ;  /* 0x00000012050d7227 */ /* 0x000fc800078e00ff */
[----:B------:R-:W-:Y:S02]  /*0d80*/  IMAD.MOV R12, RZ, RZ, -R12 ;  /* 0x000000ffff0c7224 */ /* 0x000fe400078e0a0c */
[----:B------:R-:W-:Y:S02]  /*0d90*/  @!P1 IMAD.IADD R6, R6, 0x1, -R28 ;  /* 0x0000000106069824 */ /* 0x000fe400078e0a1c */
[C---:B------:R-:W-:Y:S01]  /*0da0*/  IMAD R15, R28.reuse, R15, R22 ;  /* 0x0000000f1c0f7224 */ /* 0x040fe200078e0216 */
[----:B------:R-:W-:Y:S01]  /*0db0*/  IABS R22, R85 ;  /* 0x0000005500167213 */ /* 0x000fe20000000000 */
[--C-:B------:R-:W-:Y:S01]  /*0dc0*/  @!P2 IMAD.IADD R7, R7, 0x1, -R28.reuse ;  /* 0x000000010707a824 */ /* 0x100fe200078e0a1c */
[C---:B------:R-:W-:Y:S01]  /*0dd0*/  ISETP.GT.U32.AND P1, PT, R28.reuse, R6, PT ;  /* 0x000000061c00720c */ /* 0x040fe20003f24070 */
[----:B------:R-:W-:Y:S02]  /*0de0*/  IMAD.MOV R13, RZ, RZ, -R13 ;  /* 0x000000ffff0d7224 */ /* 0x000fe400078e0a0d */
[C---:B------:R-:W-:Y:S01]  /*0df0*/  IMAD R12, R28.reuse, R12, R17 ;  /* 0x0000000c1c0c7224 */ /* 0x040fe200078e0211 */
[C---:B------:R-:W-:Y:S01]  /*0e00*/  ISETP.GT.U32.AND P2, PT, R28.reuse, R7, PT ;  /* 0x000000071c00720c */ /* 0x040fe20003f44070 */
[----:B------:R-:W-:Y:S01]  /*0e10*/  @!P3 IMAD.IADD R21, R21, 0x1, -R28 ;  /* 0x000000011515b824 */ /* 0x000fe200078e0a1c */
[C---:B------:R-:W-:Y:S01]  /*0e20*/  ISETP.GT.U32.AND P3, PT, R28.reuse, R8, PT ;  /* 0x000000081c00720c */ /* 0x040fe20003f64070 */
[----:B------:R-:W-:-:S02]  /*0e30*/  IMAD R13, R28, R13, R18 ;  /* 0x0000000d1c0d7224 */ /* 0x000fc400078e0212 */
[----:B------:R-:W-:Y:S01]  /*0e40*/  IMAD.HI.U32 R16, R5, R22, RZ ;  /* 0x0000001605107227 */ /* 0x000fe200078e00ff */
[----:B------:R-:W-:-:S03]  /*0e50*/  ISETP.GT.U32.AND P6, PT, R28, R21, PT ;  /* 0x000000151c00720c */ /* 0x000fc60003fc4070 */
[----:B------:R-:W-:Y:S01]  /*0e60*/  @!P0 IMAD.IADD R4, R4, 0x1, -R28 ;  /* 0x0000000104048824 */ /* 0x000fe200078e0a1c */
[----:B------:R-:W-:Y:S01]  /*0e70*/  ISETP.GT.U32.AND P0, PT, R28, R12, PT ;  /* 0x0000000c1c00720c */ /* 0x000fe20003f04070 */
[----:B------:R-:W-:-:S04]  /*0e80*/  IMAD.HI.U32 R17, R5, R30, RZ ;  /* 0x0000001e05117227 */ /* 0x000fc800078e00ff */
[----:B------:R-:W-:-:S04]  /*0e90*/  IMAD.HI.U32 R18, R5, R31, RZ ;  /* 0x0000001f05127227 */ /* 0x000fc800078e00ff */
[----:B------:R-:W-:-:S04]  /*0ea0*/  IMAD.HI.U32 R5, R5, R40, RZ ;  /* 0x0000002805057227 */ /* 0x000fc800078e00ff */
[----:B------:R-:W-:Y:S01]  /*0eb0*/  IMAD.MOV R29, RZ, RZ, -R16 ;  /* 0x000000ffff1d7224 */ /* 0x000fe200078e0a10 */
[----:B------:R-:W-:Y:S01]  /*0ec0*/  SHF.R.S32.HI R16, RZ, 0x7, R27 ;  /* 0x00000007ff107819 */ /* 0x000fe2000001141b */
[----:B------:R-:W-:-:S03]  /*0ed0*/  IMAD.HI.U32 R19, R19, R42, RZ ;  /* 0x0000002a13137227 */ /* 0x000fc600078e00ff */
[----:B------:R-:W-:Y:S01]  /*0ee0*/  SGXT R16, R16, 0x1 ;  /* 0x000000011010781a */ /* 0x000fe20000000200 */
[----:B------:R-:W-:Y:S02]  /*0ef0*/  IMAD.MOV R41, RZ, RZ, -R5 ;  /* 0x000000ffff297224 */ /* 0x000fe400078e0a05 */
[C---:B------:R-:W-:Y:S02]  /*0f00*/  IMAD R5, R28.reuse, R29, R22 ;  /* 0x0000001d1c057224 */ /* 0x040fe400078e0216 */
[----:B------:R-:W-:Y:S02]  /*0f10*/  IMAD.MOV R22, RZ, RZ, -R19 ;  /* 0x000000ffff167224 */ /* 0x000fe400078e0a13 */
[----:B------:R-:W-:Y:S02]  /*0f20*/  IMAD.MOV R17, RZ, RZ, -R17 ;  /* 0x000000ffff117224 */ /* 0x000fe400078e0a11 */
[----:B------:R-:W-:Y:S01]  /*0f30*/  IMAD R19, R28, R41, R40 ;  /* 0x000000291c137224 */ /* 0x000fe200078e0228 */
[----:B------:R-:W-:Y:S01]  /*0f40*/  LOP3.LUT R41, R16, 0x88, RZ, 0xc0, !PT ;  /* 0x0000008810297812 */ /* 0x000fe200078ec0ff */
[--C-:B------:R-:W-:Y:S01]  /*0f50*/  @!P1 IMAD.IADD R6, R6, 0x1, -R28.reuse ;  /* 0x0000000106069824 */ /* 0x100fe200078e0a1c */
[C---:B------:R-:W-:Y:S01]  /*0f60*/  ISETP.GT.U32.AND P1, PT, R28.reuse, R13, PT ;  /* 0x0000000d1c00720c */ /* 0x040fe20003f24070 */
[--C-:B------:R-:W-:Y:S01]  /*0f70*/  @!P2 IMAD.IADD R7, R7, 0x1, -R28.reuse ;  /* 0x000000010707a824 */ /* 0x100fe200078e0a1c */
[----:B------:R-:W-:Y:S01]  /*0f80*/  ISETP.GT.U32.AND P2, PT, R28, R14, PT ;  /* 0x0000000e1c00720c */ /* 0x000fe20003f44070 */
[----:B------:R-:W-:Y:S01]  /*0f90*/  @!P3 IMAD.IADD R8, R8, 0x1, -R28 ;  /* 0x000000010808b824 */ /* 0x000fe200078e0a1c */
[C---:B------:R-:W-:Y:S01]  /*0fa0*/  ISETP.GT.U32.AND P3, PT, R28.reuse, R15, PT ;  /* 0x0000000f1c00720c */ /* 0x040fe20003f64070 */
[C---:B------:R-:W-:Y:S01]  /*0fb0*/  IMAD R17, R28.reuse, R17, R30 ;  /* 0x000000111c117224 */ /* 0x040fe200078e021e */
[----:B------:R-:W-:Y:S01]  /*0fc0*/  LOP3.LUT R41, R41, 0x7f, R27, 0x78, !PT ;  /* 0x0000007f29297812 */ /* 0x000fe200078e781b */
[--C-:B------:R-:W-:Y:S01]  /*0fd0*/  @!P6 IMAD.IADD R21, R21, 0x1, -R28.reuse ;  /* 0x000000011515e824 */ /* 0x100fe200078e0a1c */
[----:B------:R-:W-:Y:S01]  /*0fe0*/  ISETP.GT.U32.AND P6, PT, R28, R11, PT ;  /* 0x0000000b1c00720c */ /* 0x000fe20003fc4070 */
[--C-:B------:R-:W-:Y:S01]  /*0ff0*/  @!P0 IMAD.IADD R12, R12, 0x1, -R28.reuse ;  /* 0x000000010c0c8824 */ /* 0x100fe200078e0a1c */
[C---:B------:R-:W-:Y:S01]  /*1000*/  ISETP.GT.U32.AND P0, PT, R28.reuse, R19, PT ;  /* 0x000000131c00720c */ /* 0x040fe20003f04070 */
[--C-:B------:R-:W-:Y:S01]  /*1010*/  @!P4 IMAD.IADD R9, R9, 0x1, -R28.reuse ;  /* 0x000000010909c824 */ /* 0x100fe200078e0a1c */
[----:B------:R-:W-:Y:S01]  /*1020*/  ISETP.GT.U32.AND P4, PT, R28, R5, PT ;  /* 0x000000051c00720c */ /* 0x000fe20003f84070 */
[----:B------:R-:W-:Y:S01]  /*1030*/  @!P5 IMAD.IADD R10, R10, 0x1, -R28 ;  /* 0x000000010a0ad824 */ /* 0x000fe200078e0a1c */
[----:B------:R-:W-:Y:S01]  /*1040*/  ISETP.GT.U32.AND P5, PT, R28, R17, PT ;  /* 0x000000111c00720c */ /* 0x000fe20003fa4070 */
[----:B------:R-:W-:Y:S01]  /*1050*/  IMAD.MOV R18, RZ, RZ, -R18 ;  /* 0x000000ffff127224 */ /* 0x000fe200078e0a12 */
[----:B------:R-:W-:Y:S01]  /*1060*/  LOP3.LUT R73, R41, 0x10, RZ, 0x3c, !PT ;  /* 0x0000001029497812 */ /* 0x000fe200078e3cff */
[----:B------:R-:W-:Y:S01]  /*1070*/  IMAD R22, R45, R22, R42 ;  /* 0x000000162d167224 */ /* 0x000fe200078e022a */
[----:B------:R-:W-:Y:S01]  /*1080*/  LOP3.LUT R42, R16, 0x90, RZ, 0xc0, !PT ;  /* 0x00000090102a7812 */ /* 0x000fe200078ec0ff */
[----:B------:R-:W-:-:S02]  /*1090*/  IMAD R18, R28, R18, R31 ;  /* 0x000000121c127224 */ /* 0x000fc400078e021f */
[--C-:B------:R-:W-:Y:S01]  /*10a0*/  @!P1 IMAD.IADD R13, R13, 0x1, -R28.reuse ;  /* 0x000000010d0d9824 */ /* 0x100fe200078e0a1c */
[----:B------:R-:W-:Y:S01]  /*10b0*/  ISETP.GT.U32.AND P1, PT, R45, R22, PT ;  /* 0x000000162d00720c */ /* 0x000fe20003f24070 */
[--C-:B------:R-:W-:Y:S01]  /*10c0*/  @!P2 IMAD.IADD R14, R14, 0x1, -R28.reuse ;  /* 0x000000010e0ea824 */ /* 0x100fe200078e0a1c */
[C---:B------:R-:W-:Y:S01]  /*10d0*/  ISETP.GT.U32.AND P2, PT, R28.reuse, R8, PT ;  /* 0x000000081c00720c */ /* 0x040fe20003f44070 */
        /* <DEDUP_REMOVED lines=9> */
[----:B------:R-:W-:Y:S01]  /*1170*/  ISETP.GT.U32.AND P5, PT, R28, R11, PT ;  /* 0x0000000b1c00720c */ /* 0x000fe20003fa4070 */
[--C-:B------:R-:W-:Y:S01]  /*1180*/  @!P1 IMAD.IADD R22, R22, 0x1, -R45.reuse ;  /* 0x0000000116169824 */ /* 0x100fe200078e0a2d */
[----:B------:R-:W-:Y:S01]  /*1190*/  ISETP.GT.U32.AND P1, PT, R28, R14, PT ;  /* 0x0000000e1c00720c */ /* 0x000fe20003f24070 */
[--C-:B------:R-:W-:Y:S01]  /*11a0*/  @!P2 IMAD.IADD R8, R8, 0x1, -R28.reuse ;  /* 0x000000010808a824 */ /* 0x100fe200078e0a1c */
[C---:B------:R-:W-:Y:S01]  /*11b0*/  ISETP.GT.U32.AND P2, PT, R28.reuse, R15, PT ;  /* 0x0000000f1c00720c */ /* 0x040fe20003f44070 */
[--C-:B------:R-:W-:Y:S01]  /*11c0*/  @!P3 IMAD.IADD R9, R9, 0x1, -R28.reuse ;  /* 0x000000010909b824 */ /* 0x100fe200078e0a1c */
[----:B------:R-:W-:Y:S01]  /*11d0*/  ISETP.GT.U32.AND P3, PT, R28, R5, PT ;  /* 0x000000051c00720c */ /* 0x000fe20003f64070 */
        /* <DEDUP_REMOVED lines=9> */
[----:B------:R-:W-:Y:S01]  /*1270*/  ISETP.GE.AND P1, PT, R69, RZ, PT ;  /* 0x000000ff4500720c */ /* 0x000fe20003f26270 */
[--C-:B------:R-:W-:Y:S01]  /*1280*/  @!P2 IMAD.IADD R15, R15, 0x1, -R28.reuse ;  /* 0x000000010f0fa824 */ /* 0x100fe200078e0a1c */
[----:B------:R-:W-:Y:S01]  /*1290*/  ISETP.GE.AND P2, PT, R70, RZ, PT ;  /* 0x000000ff4600720c */ /* 0x000fe20003f46270 */
[--C-:B------:R-:W-:Y:S01]  /*12a0*/  @!P3 IMAD.IADD R5, R5, 0x1, -R28.reuse ;  /* 0x000000010505b824 */ /* 0x100fe200078e0a1c */
[----:B------:R-:W-:Y:S01]  /*12b0*/  ISETP.GE.AND P3, PT, R71, RZ, PT ;  /* 0x000000ff4700720c */ /* 0x000fe20003f66270 */
[--C-:B------:R-:W-:Y:S01]  /*12c0*/  @!P6 IMAD.IADD R12, R12, 0x1, -R28.reuse ;  /* 0x000000010c0ce824 */ /* 0x100fe200078e0a1c */
[----:B------:R-:W-:Y:S01]  /*12d0*/  ISETP.GT.U32.AND P6, PT, R28, R19, PT ;  /* 0x000000131c00720c */ /* 0x000fe20003fc4070 */
[----:B------:R-:W-:Y:S01]  /*12e0*/  @!P0 IMAD.IADD R22, R22, 0x1, -R45 ;  /* 0x0000000116168824 */ /* 0x000fe200078e0a2d */
[----:B------:R-:W-:Y:S01]  /*12f0*/  ISETP.GE.AND P0, PT, R75, RZ, PT ;  /* 0x000000ff4b00720c */ /* 0x000fe20003f06270 */
[--C-:B------:R-:W-:Y:S01]  /*1300*/  @!P4 IMAD.IADD R17, R17, 0x1, -R28.reuse ;  /* 0x000000011111c824 */ /* 0x100fe200078e0a1c */
[----:B------:R-:W-:Y:S01]  /*1310*/  ISETP.GE.AND P4, PT, R79, RZ, PT ;  /* 0x000000ff4f00720c */ /* 0x000fe20003f86270 */
[----:B------:R-:W-:Y:S01]  /*1320*/  @!P5 IMAD.IADD R18, R18, 0x1, -R28 ;  /* 0x000000011212d824 */ /* 0x000fe200078e0a1c */
[----:B------:R-:W-:Y:S01]  /*1330*/  ISETP.GE.AND P5, PT, R78, RZ, PT ;  /* 0x000000ff4e00720c */ /* 0x000fe20003fa6270 */
[----:B------:R-:W-:Y:S01]  /*1340*/  @!P1 IMAD.MOV R4, RZ, RZ, -R4 ;  /* 0x000000ffff049224 */ /* 0x000fe200078e0a04 */
[----:B------:R-:W-:Y:S01]  /*1350*/  ISETP.GE.AND P1, PT, R80, RZ, PT ;  /* 0x000000ff5000720c */ /* 0x000fe20003f26270 */
[----:B------:R-:W-:Y:S01]  /*1360*/  @!P2 IMAD.MOV R6, RZ, RZ, -R6 ;  /* 0x000000ffff06a224 */ /* 0x000fe200078e0a06 */
[----:B------:R-:W-:Y:S01]  /*1370*/  ISETP.GE.AND P2, PT, R81, RZ, PT ;  /* 0x000000ff5100720c */ /* 0x000fe20003f46270 */
[----:B------:R-:W-:Y:S01]  /*1380*/  @!P3 IMAD.MOV R7, RZ, RZ, -R7 ;  /* 0x000000ffff07b224 */ /* 0x000fe200078e0a07 */
[----:B------:R-:W-:Y:S01]  /*1390*/  ISETP.GE.AND P3, PT, R83, RZ, PT ;  /* 0x000000ff5300720c */ /* 0x000fe20003f66270 */
[----:B------:R-:W-:Y:S01]  /*13a0*/  IMAD.MOV.U32 R16, RZ, RZ, R5 ;  /* 0x000000ffff107224 */ /* 0x000fe200078e0005 */
[----:B------:R-:W-:Y:S01]  /*13b0*/  LOP3.LUT R5, RZ, R25, RZ, 0x33, !PT ;  /* 0x00000019ff057212 */ /* 0x000fe200078e33ff */
[----:B------:R-:W-:Y:S01]  /*13c0*/  @!P0 IMAD.MOV R8, RZ, RZ, -R8 ;  /* 0x000000ffff088224 */ /* 0x000fe200078e0a08 */
[----:B------:R-:W-:Y:S01]  /*13d0*/  ISETP.GE.AND P0, PT, R82, RZ, PT ;  /* 0x000000ff5200720c */ /* 0x000fe20003f06270 */
        /* <DEDUP_REMOVED lines=10> */
[----:B------:R-:W-:Y:S01]  /*1480*/  @!P6 IMAD.IADD R19, R19, 0x1, -R28 ;  /* 0x000000011313e824 */ /* 0x000fe200078e0a1c */
[----:B------:R-:W-:Y:S01]  /*1490*/  ISETP.NE.AND P6, PT, R24, RZ, PT ;  /* 0x000000ff1800720c */ /* 0x000fe20003fc5270 */
[----:B------:R-:W-:Y:S01]  /*14a0*/  @!P0 IMAD.MOV R14, RZ, RZ, -R14 ;  /* 0x000000ffff0e8224 */ /* 0x000fe200078e0a0e */
[----:B------:R-:W-:Y:S01]  /*14b0*/  ISETP.GE.AND P0, PT, R34, RZ, PT ;  /* 0x000000ff2200720c */ /* 0x000fe20003f06270 */
[----:B------:R-:W-:Y:S01]  /*14c0*/  @!P4 IMAD.MOV R16, RZ, RZ, -R16 ;  /* 0x000000ffff10c224 */ /* 0x000fe200078e0a10 */
[----:B------:R-:W-:Y:S01]  /*14d0*/  ISETP.NE.AND P4, PT, R25, RZ, PT ;  /* 0x000000ff1900720c */ /* 0x000fe20003f85270 */
[----:B------:R-:W-:Y:S01]  /*14e0*/  @!P5 IMAD.MOV R15, RZ, RZ, -R15 ;  /* 0x000000ffff0fd224 */ /* 0x000fe200078e0a0f */
[----:B------:R-:W-:Y:S01]  /*14f0*/  ISETP.GE.AND P5, PT, R38, RZ, PT ;  /* 0x000000ff2600720c */ /* 0x000fe20003fa6270 */
[----:B------:R-:W-:Y:S01]  /*1500*/  @!P1 IMAD.MOV R17, RZ, RZ, -R17 ;  /* 0x000000ffff119224 */ /* 0x000fe200078e0a11 */
[C---:B------:R-:W-:Y:S01]  /*1510*/  SEL R4, R5.reuse, R4, !P4 ;  /* 0x0000000405047207 */ /* 0x040fe20006000000 */
[----:B------:R-:W-:Y:S01]  /*1520*/  @!P2 IMAD.MOV R18, RZ, RZ, -R18 ;  /* 0x000000ffff12a224 */ /* 0x000fe200078e0a12 */
[C---:B------:R-:W-:Y:S01]  /*1530*/  SEL R6, R5.reuse, R6, !P4 ;  /* 0x0000000605067207 */ /* 0x040fe20006000000 */
[----:B------:R-:W-:Y:S01]  /*1540*/  @!P3 IMAD.MOV R19, RZ, RZ, -R19 ;  /* 0x000000ffff13b224 */ /* 0x000fe200078e0a13 */
[C---:B------:R-:W-:Y:S01]  /*1550*/  SEL R7, R5.reuse, R7, !P4 ;  /* 0x0000000705077207 */ /* 0x040fe20006000000 */
[----:B------:R-:W-:Y:S01]  /*1560*/  IMAD R4, R4, UR8, RZ ;  /* 0x0000000804047c24 */ /* 0x000fe2000f8e02ff */
[C---:B------:R-:W-:Y:S01]  /*1570*/  SEL R8, R5.reuse, R8, !P4 ;  /* 0x0000000805087207 */ /* 0x040fe20006000000 */
[----:B------:R-:W-:Y:S01]  /*1580*/  @!P0 IMAD.MOV R21, RZ, RZ, -R21 ;  /* 0x000000ffff158224 */ /* 0x000fe200078e0a15 */
[C---:B------:R-:W-:Y:S01]  /*1590*/  SEL R9, R5.reuse, R9, !P4 ;  /* 0x0000000905097207 */ /* 0x040fe20006000000 */
[----:B------:R-:W-:Y:S01]  /*15a0*/  IMAD R6, R6, UR8, RZ ;  /* 0x0000000806067c24 */ /* 0x000fe2000f8e02ff */
[----:B------:R-:W-:Y:S01]  /*15b0*/  SEL R10, R5, R10, !P4 ;  /* 0x0000000a050a7207 */ /* 0x000fe20006000000 */
        /* <DEDUP_REMOVED lines=18> */
[----:B------:R-:W-:Y:S01]  /*16e0*/  IMAD.SHL.U32 R40, R27, 0x80, RZ ;  /* 0x000000801b287824 */ /* 0x000fe200078e00ff */
[----:B------:R-:W-:Y:S01]  /*16f0*/  SEL R5, R5, R21, !P4 ;  /* 0x0000001505057207 */ /* 0x000fe20006000000 */
[----:B------:R-:W-:Y:S01]  /*1700*/  IMAD R15, R15, UR8, RZ ;  /* 0x000000080f0f7c24 */ /* 0x000fe2000f8e02ff */
[----:B------:R-:W-:Y:S01]  /*1710*/  @!P6 LOP3.LUT R22, RZ, R24, RZ, 0x33, !PT ;  /* 0x00000018ff16e212 */ /* 0x000fe200078e33ff */
[----:B------:R-:W-:Y:S01]  /*1720*/  IMAD R16, R16, UR8, RZ ;  /* 0x0000000810107c24 */ /* 0x000fe2000f8e02ff */
[----:B------:R-:W-:Y:S01]  /*1730*/  SHF.R.S32.HI R51, RZ, 0x1f, R4 ;  /* 0x0000001fff337819 */ /* 0x000fe20000011404 */
[----:B------:R-:W-:Y:S01]  /*1740*/  IMAD R17, R17, UR8, RZ ;  /* 0x0000000811117c24 */ /* 0x000fe2000f8e02ff */
[----:B------:R-:W-:Y:S01]  /*1750*/  IADD3 R44, P3, R4, UR12, RZ ;  /* 0x0000000c042c7c10 */ /* 0x000fe2000ff7e0ff */
        /* <DEDUP_REMOVED lines=8> */
[----:B------:R-:W-:Y:S01]  /*17e0*/  ULDC UR9, c[0x0][0x23c] ;  /* 0x00008f0000097ab9 */ /* 0x000fe20000000800 */
[----:B------:R-:W-:Y:S01]  /*17f0*/  IADD3.X R51, R51, UR13, RZ, P3, !PT ;  /* 0x0000000d33337c10 */ /* 0x000fe20009ffe4ff */
[----:B------:R-:W-:Y:S01]  /*1800*/  IMAD R67, R32, UR9, RZ ;  /* 0x0000000920437c24 */ /* 0x000fe2000f8e02ff */
[----:B------:R-:W-:Y:S01]  /*1810*/  IADD3.X R53, R53, UR13, RZ, P2, !PT ;  /* 0x0000000d35357c10 */ /* 0x000fe200097fe4ff */
[----:B------:R-:W-:Y:S01]  /*1820*/  USHF.L.U32 UR8, UR9, 0x5, URZ ;  /* 0x0000000509087899 */ /* 0x000fe2000800063f */
[----:B------:R-:W-:-:S02]  /*1830*/  IADD3.X R55, R55, UR13, RZ, P1, !PT ;  /* 0x0000000d37377c10 */ /* 0x000fc40008ffe4ff */
[----:B------:R-:W-:Y:S02]  /*1840*/  CS2R R6, SRZ ;  /* 0x0000000000067805 */ /* 0x000fe4000001ff00 */
[----:B------:R-:W-:Y:S01]  /*1850*/  SHF.R.S32.HI R57, RZ, 0x1f, R8 ;  /* 0x0000001fff397819 */ /* 0x000fe20000011408 */
[----:B------:R-:W-:Y:S01]  /*1860*/  USHF.R.S32.HI UR9, URZ, 0x1f, UR8 ;  /* 0x0000001f3f097899 */ /* 0x000fe20008011408 */
[----:B------:R-:W-:Y:S02]  /*1870*/  IADD3 R47, P0, R8, UR12, RZ ;  /* 0x0000000c082f7c10 */ /* 0x000fe4000ff1e0ff */
[----:B------:R-:W-:Y:S02]  /*1880*/  SHF.R.S32.HI R59, RZ, 0x1f, R9 ;  /* 0x0000001fff3b7819 */ /* 0x000fe40000011409 */
[----:B------:R-:W-:Y:S02]  /*1890*/  IADD3 R48, P4, R9, UR12, RZ ;  /* 0x0000000c09307c10 */ /* 0x000fe4000ff9e0ff */
[----:B------:R-:W-:-:S02]  /*18a0*/  CS2R R8, SRZ ;  /* 0x0000000000087805 */ /* 0x000fc4000001ff00 */
[----:B------:R-:W-:Y:S02]  /*18b0*/  SHF.R.S32.HI R61, RZ, 0x1f, R10 ;  /* 0x0000001fff3d7819 */ /* 0x000fe4000001140a */
[----:B------:R-:W-:Y:S02]  /*18c0*/  IADD3 R49, P6, R10, UR12, RZ ;  /* 0x0000000c0a317c10 */ /* 0x000fe4000ffde0ff */
[----:B------:R-:W-:Y:S02]  /*18d0*/  SHF.R.S32.HI R63, RZ, 0x1f, R11 ;  /* 0x0000001fff3f7819 */ /* 0x000fe4000001140b */
[----:B------:R-:W-:Y:S02]  /*18e0*/  IADD3 R50, P5, R11, UR12, RZ ;  /* 0x0000000c0b327c10 */ /* 0x000fe4000ffbe0ff */
[----:B------:R-:W-:Y:S02]  /*18f0*/  CS2R R10, SRZ ;  /* 0x00000000000a7805 */ /* 0x000fe4000001ff00 */
[----:B------:R-:W-:-:S02]  /*1900*/  SHF.R.S32.HI R65, RZ, 0x1f, R12 ;  /* 0x0000001fff417819 */ /* 0x000fc4000001140c */
[----:B------:R-:W-:Y:S02]  /*1910*/  IADD3 R52, P3, R12, UR12, RZ ;  /* 0x0000000c0c347c10 */ /* 0x000fe4000ff7e0ff */
[----:B------:R-:W-:Y:S02]  /*1920*/  SHF.R.S32.HI R159, RZ, 0x1f, R13 ;  /* 0x0000001fff9f7819 */ /* 0x000fe4000001140d */
[----:B------:R-:W-:Y:S02]  /*1930*/  IADD3 R54, P2, R13, UR12, RZ ;  /* 0x0000000c0d367c10 */ /* 0x000fe4000ff5e0ff */
[----:B------:R-:W-:Y:S02]  /*1940*/  CS2R R12, SRZ ;  /* 0x00000000000c7805 */ /* 0x000fe4000001ff00 */
[----:B------:R-:W-:Y:S02]  /*1950*/  SHF.R.S32.HI R157, RZ, 0x1f, R14 ;  /* 0x0000001fff9d7819 */ /* 0x000fe4000001140e */
[----:B------:R-:W-:-:S02]  /*1960*/  IADD3 R56, P1, R14, UR12, RZ ;  /* 0x0000000c0e387c10 */ /* 0x000fc4000ff3e0ff */
[----:B------:R-:W-:Y:S02]  /*1970*/  IADD3.X R57, R57, UR13, RZ, P0, !PT ;  /* 0x0000000d39397c10 */ /* 0x000fe400087fe4ff */
[----:B------:R-:W-:Y:S02]  /*1980*/  IADD3.X R59, R59, UR13, RZ, P4, !PT ;  /* 0x0000000d3b3b7c10 */ /* 0x000fe4000a7fe4ff */
[----:B------:R-:W-:Y:S02]  /*1990*/  IADD3.X R61, R61, UR13, RZ, P6, !PT ;  /* 0x0000000d3d3d7c10 */ /* 0x000fe4000b7fe4ff */
[----:B------:R-:W-:Y:S02]  /*19a0*/  IADD3.X R63, R63, UR13, RZ, P5, !PT ;  /* 0x0000000d3f3f7c10 */ /* 0x000fe4000affe4ff */
[----:B------:R-:W-:Y:S02]  /*19b0*/  IADD3.X R65, R65, UR13, RZ, P3, !PT ;  /* 0x0000000d41417c10 */ /* 0x000fe40009ffe4ff */
[----:B------:R-:W-:-:S02]  /*19c0*/  IADD3.X R159, R159, UR13, RZ, P2, !PT ;  /* 0x0000000d9f9f7c10 */ /* 0x000fc400097fe4ff */
[----:B------:R-:W-:Y:S02]  /*19d0*/  IADD3.X R157, R157, UR13, RZ, P1, !PT ;  /* 0x0000000d9d9d7c10 */ /* 0x000fe40008ffe4ff */
[----:B------:R-:W-:Y:S02]  /*19e0*/  LOP3.LUT R43, R40, 0x800, RZ, 0xc0, !PT ;  /* 0x00000800282b7812 */ /* 0x000fe400078ec0ff */
        /* <DEDUP_REMOVED lines=10> */
[----:B------:R-:W-:Y:S02]  /*1a90*/  SHF.R.S32.HI R147, RZ, 0x1f, R19 ;  /* 0x0000001fff937819 */ /* 0x000fe40000011413 */
[----:B------:R-:W-:Y:S02]  /*1aa0*/  IADD3 R66, P3, R19, UR12, RZ ;  /* 0x0000000c13427c10 */ /* 0x000fe4000ff7e0ff */
[----:B------:R-:W-:Y:S02]  /*1ab0*/  CS2R R18, SRZ ;  /* 0x0000000000127805 */ /* 0x000fe4000001ff00 */
[----:B------:R-:W-:Y:S02]  /*1ac0*/  SHF.R.S32.HI R145, RZ, 0x1f, R5 ;  /* 0x0000001fff917819 */ /* 0x000fe40000011405 */
[----:B------:R-:W-:Y:S02]  /*1ad0*/  IADD3 R122, P2, R5, UR12, RZ ;  /* 0x0000000c057a7c10 */ /* 0x000fe4000ff5e0ff */
[----:B------:R-:W-:-:S02]  /*1ae0*/  CS2R R4, SRZ ;  /* 0x0000000000047805 */ /* 0x000fc4000001ff00 */
[----:B------:R-:W-:Y:S02]  /*1af0*/  IADD3 R161, P1, R22, UR10, RZ ;  /* 0x0000000a16a17c10 */ /* 0x000fe4000ff3e0ff */
[----:B------:R-:W-:Y:S02]  /*1b00*/  LOP3.LUT R42, R42, 0x7f, R27, 0x78, !PT ;  /* 0x0000007f2a2a7812 */ /* 0x000fe400078e781b */
[----:B------:R-:W-:Y:S02]  /*1b10*/  IADD3 R43, R26, R23, R43 ;  /* 0x000000171a2b7210 */ /* 0x000fe40007ffe02b */
[----:B------:R-:W-:Y:S02]  /*1b20*/  IADD3.X R155, R155, UR13, RZ, P0, !PT ;  /* 0x0000000d9b9b7c10 */ /* 0x000fe400087fe4ff */
[----:B------:R-:W-:Y:S02]  /*1b30*/  IADD3.X R153, R153, UR13, RZ, P4, !PT ;  /* 0x0000000d99997c10 */ /* 0x000fe4000a7fe4ff */
[----:B------:R-:W-:-:S02]  /*1b40*/  IADD3.X R151, R151, UR13, RZ, P6, !PT ;  /* 0x0000000d97977c10 */ /* 0x000fc4000b7fe4ff */
[----:B------:R-:W-:Y:S02]  /*1b50*/  IADD3.X R149, R149, UR13, RZ, P5, !PT ;  /* 0x0000000d95957c10 */ /* 0x000fe4000affe4ff */
[----:B------:R-:W-:Y:S02]  /*1b60*/  IADD3.X R147, R147, UR13, RZ, P3, !PT ;  /* 0x0000000d93937c10 */ /* 0x000fe40009ffe4ff */
[----:B------:R-:W-:Y:S02]  /*1b70*/  IADD3.X R145, R145, UR13, RZ, P2, !PT ;  /* 0x0000000d91917c10 */ /* 0x000fe400097fe4ff */
[----:B------:R-:W-:Y:S02]  /*1b80*/  LEA.HI.X.SX32 R163, R22, UR11, 0x1, P1 ;  /* 0x0000000b16a37c11 */ /* 0x000fe400088f0eff */
[----:B------:R-:W-:-:S07]  /*1b90*/  SHF.R.S32.HI R120, RZ, 0x1f, R67 ;  /* 0x0000001fff787819 */ /* 0x000fce0000011443 */
.L_x_2:
[----:B------:R-:W-:Y:S02]  /*1ba0*/  ISETP.GE.AND P0, PT, R33, UR5, PT ;  /* 0x0000000521007c0c */ /* 0x000fe4000bf06270 */
[C---:B------:R-:W-:Y:S02]  /*1bb0*/  IADD3 R20, P1, R72.reuse, R161, RZ ;  /* 0x000000a148147210 */ /* 0x040fe40007f3e0ff */
[----:B------:R-:W-:Y:S02]  /*1bc0*/  PRMT R90, RZ, 0x7610, R90 ;  /* 0x00007610ff5a7816 */ /* 0x000fe4000000005a */
[----:B------:R-:W-:Y:S02]  /*1bd0*/  LEA.HI.X.SX32 R21, R72, R163, 0x1, P1 ;  /* 0x000000a348157211 */ /* 0x000fe400008f0eff */
[----:B------:R-:W-:Y:S02]  /*1be0*/  ISETP.GE.AND P4, PT, R36, UR5, PT ;  /* 0x0000000524007c0c */ /* 0x000fe4000bf86270 */
[----:B------:R-:W-:-:S02]  /*1bf0*/  ISETP.GE.AND P3, PT, R37, UR5, PT ;  /* 0x0000000525007c0c */ /* 0x000fc4000bf66270 */
[----:B------:R-:W-:Y:S01]  /*1c00*/  ISETP.GE.AND P5, PT, R35, UR5, PT ;  /* 0x0000000523007c0c */ /* 0x000fe2000bfa6270 */
[----:B------:R0:W2:Y:S01]  /*1c10*/  @!P0 LDG.E.U8 R90, desc[UR6][R20.64] ;  /* 0x00000006145a8981 */ /* 0x0000a2000c1e1100 */
[-C--:B------:R-:W-:Y:S02]  /*1c20*/  IADD3 R24, P1, R87, R161.reuse, RZ ;  /* 0x000000a157187210 */ /* 0x080fe40007f3e0ff */
[-C--:B------:R-:W-:Y:S02]  /*1c30*/  IADD3 R22, P2, R88, R161.reuse, RZ ;  /* 0x000000a158167210 */ /* 0x080fe40007f5e0ff */
[----:B------:R-:W-:Y:S02]  /*1c40*/  IADD3 R26, P0, R86, R161, RZ ;  /* 0x000000a1561a7210 */ /* 0x000fe40007f1e0ff */
[----:B------:R-:W-:Y:S02]  /*1c50*/  PRMT R94, RZ, 0x7610, R94 ;  /* 0x00007610ff5e7816 */ /* 0x000fe4000000005e */
[----:B------:R-:W-:-:S02]  /*1c60*/  PRMT R92, RZ, 0x7610, R92 ;  /* 0x00007610ff5c7816 */ /* 0x000fc4000000005c */
[-C--:B------:R-:W-:Y:S02]  /*1c70*/  LEA.HI.X.SX32 R25, R87, R163.reuse, 0x1, P1 ;  /* 0x000000a357197211 */ /* 0x080fe400008f0eff */
[----:B------:R-:W-:Y:S02]  /*1c80*/  PRMT R96, RZ, 0x7610, R96 ;  /* 0x00007610ff607816 */ /* 0x000fe40000000060 */
[-C--:B------:R-:W-:Y:S01]  /*1c90*/  LEA.HI.X.SX32 R23, R88, R163.reuse, 0x1, P2 ;  /* 0x000000a358177211 */ /* 0x080fe200010f0eff */
[----:B------:R-:W3:Y:S01]  /*1ca0*/  @!P4 LDG.E.U8 R94, desc[UR6][R24.64] ;  /* 0x00000006185ec981 */ /* 0x000ee2000c1e1100 */
[----:B------:R-:W-:-:S03]  /*1cb0*/  LEA.HI.X.SX32 R27, R86, R163, 0x1, P0 ;  /* 0x000000a3561b7211 */ /* 0x000fc600000f0eff */
[----:B------:R-:W4:Y:S04]  /*1cc0*/  @!P3 LDG.E.U8 R92, desc[UR6][R22.64] ;  /* 0x00000006165cb981 */ /* 0x000f28000c1e1100 */
[----:B------:R1:W5:Y:S01]  /*1cd0*/  @!P5 LDG.E.U8 R96, desc[UR6][R26.64] ;  /* 0x000000061a60d981 */ /* 0x000362000c1e1100 */
[----:B------:R-:W-:Y:S01]  /*1ce0*/  BAR.SYNC.DEFER_BLOCKING 0x0 ;  /* 0x0000000000007b1d */ /* 0x000fe20000010000 */
[----:B------:R-:W-:Y:S02]  /*1cf0*/  ISETP.GE.AND P0, PT, R32, UR5, PT ;  /* 0x0000000520007c0c */ /* 0x000fe4000bf06270 */
[----:B0-----:R-:W-:Y:S02]  /*1d00*/  IADD3 R20, P1, R67, R45, RZ ;  /* 0x0000002d43147210 */ /* 0x001fe40007f3e0ff */
[----:B------:R-:W-:-:S02]  /*1d10*/  PRMT R141, RZ, 0x7610, R141 ;  /* 0x00007610ff8d7816 */ /* 0x000fc4000000008d */
[C---:B------:R-:W-:Y:S01]  /*1d20*/  IADD3 R28, P2, R67.reuse, R49, RZ ;  /* 0x00000031431c7210 */ /* 0x040fe20007f5e0ff */
[C---:B------:R-:W-:Y:S01]  /*1d30*/  IMAD.X R21, R120.reuse, 0x1, R53, P1 ;  /* 0x0000000178157824 */ /* 0x040fe200008e0635 */
[C---:B------:R-:W-:Y:S02]  /*1d40*/  IADD3 R30, P1, R67.reuse, R47, RZ ;  /* 0x0000002f431e7210 */ /* 0x040fe40007f3e0ff */
[----:B-1----:R-:W-:Y:S01]  /*1d50*/  IADD3 R26, P3, R67, R50, RZ ;  /* 0x00000032431a7210 */ /* 0x002fe20007f7e0ff */
[C---:B------:R-:W-:Y:S01]  /*1d60*/  IMAD.X R29, R120.reuse, 0x1, R61, P2 ;  /* 0x00000001781d7824 */ /* 0x040fe200010e063d */
[----:B------:R-:W-:Y:S01]  /*1d70*/  PRMT R137, RZ, 0x7610, R137 ;  /* 0x00007610ff897816 */ /* 0x000fe20000000089 */
[C---:B------:R-:W-:Y:S01]  /*1d80*/  IMAD.X R31, R120.reuse, 0x1, R57, P1 ;  /* 0x00000001781f7824 */ /* 0x040fe200008e0639 */
[----:B------:R-:W-:Y:S01]  /*1d90*/  PRMT R133, RZ, 0x7610, R133 ;  /* 0x00007610ff857816 */ /* 0x000fe20000000085 */
[----:B------:R-:W-:Y:S01]  /*1da0*/  IMAD.X R27, R120, 0x1, R63, P3 ;  /* 0x00000001781b7824 */ /* 0x000fe200018e063f */
[----:B------:R-:W-:-:S02]  /*1db0*/  PRMT R131, RZ, 0x7610, R131 ;  /* 0x00007610ff837816 */ /* 0x000fc40000000083 */
[C---:B------:R-:W-:Y:S02]  /*1dc0*/  IADD3 R24, P1, R67.reuse, R52, RZ ;  /* 0x0000003443187210 */ /* 0x040fe40007f3e0ff */
[----:B------:R-:W-:Y:S02]  /*1dd0*/  IADD3 R22, P2, R67, R54, RZ ;  /* 0x0000003643167210 */ /* 0x000fe40007f5e0ff */
[----:B------:R-:W-:Y:S01]  /*1de0*/  PRMT R129, RZ, 0x7610, R129 ;  /* 0x00007610ff817816 */ /* 0x000fe20000000081 */
[C---:B------:R-:W-:Y:S01]  /*1df0*/  IMAD.X R25, R120.reuse, 0x1, R65, P1 ;  /* 0x0000000178197824 */ /* 0x040fe200008e0641 */
[----:B------:R-:W-:Y:S01]  /*1e00*/  PRMT R127, RZ, 0x7610, R127 ;  /* 0x00007610ff7f7816 */ /* 0x000fe2000000007f */
[----:B------:R-:W-:Y:S01]  /*1e10*/  IMAD.X R23, R120, 0x1, R159, P2 ;  /* 0x0000000178177824 */ /* 0x000fe200010e069f */
[----:B------:R-:W-:Y:S02]  /*1e20*/  PRMT R125, RZ, 0x7610, R125 ;  /* 0x00007610ff7d7816 */ /* 0x000fe4000000007d */
[----:B------:R-:W-:-:S02]  /*1e30*/  PRMT R123, RZ, 0x7610, R123 ;  /* 0x00007610ff7b7816 */ /* 0x000fc4000000007b */
[----:B------:R-:W-:Y:S02]  /*1e40*/  PRMT R121, RZ, 0x7610, R121 ;  /* 0x00007610ff797816 */ /* 0x000fe40000000079 */
[----:B------:R-:W-:Y:S02]  /*1e50*/  PRMT R119, RZ, 0x7610, R119 ;  /* 0x00007610ff777816 */ /* 0x000fe40000000077 */
[----:B------:R-:W-:Y:S02]  /*1e60*/  PRMT R117, RZ, 0x7610, R117 ;  /* 0x00007610ff757816 */ /* 0x000fe40000000075 */
[----:B------:R-:W-:Y:S02]  /*1e70*/  PRMT R115, RZ, 0x7610, R115 ;  /* 0x00007610ff737816 */ /* 0x000fe40000000073 */
[----:B------:R-:W-:Y:S02]  /*1e80*/  PRMT R113, RZ, 0x7610, R113 ;  /* 0x00007610ff717816 */ /* 0x000fe40000000071 */
[----:B------:R-:W-:-:S02]  /*1e90*/  PRMT R139, RZ, 0x7610, R139 ;  /* 0x00007610ff8b7816 */ /* 0x000fc4000000008b */
[----:B------:R-:W-:Y:S02]  /*1ea0*/  PRMT R135, RZ, 0x7610, R135 ;  /* 0x00007610ff877816 */ /* 0x000fe40000000087 */
[----:B------:R-:W-:Y:S01]  /*1eb0*/  PRMT R143, RZ, 0x7610, R143 ;  /* 0x00007610ff8f7816 */ /* 0x000fe2000000008f */
[----:B--2---:R-:W-:Y:S04]  /*1ec0*/  STS.U8 [R41+UR4], R90 ;  /* 0x0000005a29007988 */ /* 0x004fe80008000004 */
[----:B---3--:R-:W-:Y:S04]  /*1ed0*/  STS.U8 [R41+UR4+0x200], R94 ;  /* 0x0002005e29007988 */ /* 0x008fe80008000004 */
[----:B----4-:R-:W-:Y:S04]  /*1ee0*/  STS.U8 [R73+UR4+0x100], R92 ;  /* 0x0001005c49007988 */ /* 0x010fe80008000004 */
[----:B-----5:R-:W-:Y:S01]  /*1ef0*/  STS.U8 [R73+UR4+0x300], R96 ;  /* 0x0003006049007988 */ /* 0x020fe20008000004 */
[----:B------:R-:W-:Y:S06]  /*1f00*/  BAR.SYNC.DEFER_BLOCKING 0x0 ;  /* 0x0000000000007b1d */ /* 0x000fec0000010000 */
[----:B------:R0:W2:Y:S04]  /*1f10*/  @!P0 LDG.E.U8 R141, desc[UR6][R20.64] ;  /* 0x00000006148d8981 */ /* 0x0000a8000c1e1100 */
[----:B------:R1:W3:Y:S04]  /*1f20*/  @!P0 LDG.E.U8 R137, desc[UR6][R30.64] ;  /* 0x000000061e898981 */ /* 0x0002e8000c1e1100 */
[----:B------:R4:W5:Y:S01]  /*1f30*/  @!P0 LDG.E.U8 R133, desc[UR6][R28.64] ;  /* 0x000000061c858981 */ /* 0x000962000c1e1100 */
[----:B0-----:R-:W-:-:S03]  /*1f40*/  IADD3 R20, P3, R67, R56, RZ ;  /* 0x0000003843147210 */ /* 0x001fc60007f7e0ff */
[----:B------:R0:W5:Y:S01]  /*1f50*/  @!P0 LDG.E.U8 R131, desc[UR6][R26.64] ;  /* 0x000000061a838981 */ /* 0x000162000c1e1100 */
[C---:B-1----:R-:W-:Y:S01]  /*1f60*/  IADD3 R30, P1, R67.reuse, R58, RZ ;  /* 0x0000003a431e7210 */ /* 0x042fe20007f3e0ff */
[C---:B------:R-:W-:Y:S02]  /*1f70*/  IMAD.X R21, R120.reuse, 0x1, R157, P3 ;  /* 0x0000000178157824 */ /* 0x040fe400018e069d */
[----:B------:R1:W5:Y:S01]  /*1f80*/  @!P0 LDG.E.U8 R129, desc[UR6][R24.64] ;  /* 0x0000000618818981 */ /* 0x000362000c1e1100 */
[C---:B----4-:R-:W-:Y:S01]  /*1f90*/  IADD3 R28, P2, R67.reuse, R60, RZ ;  /* 0x0000003c431c7210 */ /* 0x050fe20007f5e0ff */
[C---:B------:R-:W-:Y:S02]  /*1fa0*/  IMAD.X R31, R120.reuse, 0x1, R155, P1 ;  /* 0x00000001781f7824 */ /* 0x040fe400008e069b */
[----:B------:R4:W5:Y:S01]  /*1fb0*/  @!P0 LDG.E.U8 R127, desc[UR6][R22.64] ;  /* 0x00000006167f8981 */ /* 0x000962000c1e1100 */
[----:B0-----:R-:W-:Y:S01]  /*1fc0*/  IADD3 R26, P3, R67, R62, RZ ;  /* 0x0000003e431a7210 */ /* 0x001fe20007f7e0ff */
[----:B------:R-:W-:-:S02]  /*1fd0*/  IMAD.X R29, R120, 0x1, R153, P2 ;  /* 0x00000001781d7824 */ /* 0x000fc400010e0699 */
        /* <DEDUP_REMOVED lines=15> */
[----:B------:R-:W4:Y:S01]  /*20d0*/  @!P0 LDG.E.U8 R115, desc[UR6][R22.64] ;  /* 0x0000000616738981 */ /* 0x000f22000c1e1100 */
[----:B0-----:R-:W-:Y:S01]  /*20e0*/  IADD3 R26, P3, R67, R48, RZ ;  /* 0x00000030431a7210 */ /* 0x001fe20007f7e0ff */
[----:B------:R-:W-:-:S02]  /*20f0*/  IMAD.X R29, R120, 0x1, R55, P2 ;  /* 0x00000001781d7824 */ /* 0x000fc400010e0637 */
[----:B------:R-:W4:Y:S02]  /*2100*/  @!P0 LDG.E.U8 R113, desc[UR6][R20.64] ;  /* 0x0000000614718981 */ /* 0x000f24000c1e1100 */
[----:B------:R-:W-:Y:S02]  /*2110*/  IMAD.X R27, R120, 0x1, R59, P3 ;  /* 0x00000001781b7824 */ /* 0x000fe400018e063b */
[----:B------:R-:W4:Y:S04]  /*2120*/  @!P0 LDG.E.U8 R139, desc[UR6][R28.64] ;  /* 0x000000061c8b8981 */ /* 0x000f28000c1e1100 */
[----:B------:R0:W4:Y:S04]  /*2130*/  @!P0 LDG.E.U8 R135, desc[UR6][R26.64] ;  /* 0x000000061a878981 */ /* 0x000128000c1e1100 */
[----:B------:R0:W4:Y:S04]  /*2140*/  @!P0 LDG.E.U8 R143, desc[UR6][R30.64] ;  /* 0x000000061e8f8981 */ /* 0x000128000c1e1100 */
[----:B-1----:R-:W-:Y:S04]  /*2150*/  LDS.U8 R24, [R39+UR4] ;  /* 0x0000000427187984 */ /* 0x002fe80008000000 */
[----:B------:R-:W1:Y:S04]  /*2160*/  LDS.U8 R25, [R39+UR4+0x20] ;  /* 0x0000200427197984 */ /* 0x000e680008000000 */
[----:B------:R-:W-:Y:S04]  /*2170*/  LDS.U8 R89, [R39+UR4+0x40] ;  /* 0x0000400427597984 */ /* 0x000fe80008000000 */
[----:B------:R-:W-:Y:S04]  /*2180*/  LDS.U8 R90, [R39+UR4+0x60] ;  /* 0x00006004275a7984 */ /* 0x000fe80008000000 */
[----:B------:R-:W-:Y:S04]  /*2190*/  LDS.U8 R91, [R39+UR4+0x200] ;  /* 0x00020004275b7984 */ /* 0x000fe80008000000 */
[----:B------:R-:W-:Y:S04]  /*21a0*/  LDS.U8 R92, [R39+UR4+0x220] ;  /* 0x00022004275c7984 */ /* 0x000fe80008000000 */
[----:B------:R-:W-:Y:S04]  /*21b0*/  LDS.U8 R93, [R39+UR4+0x240] ;  /* 0x00024004275d7984 */ /* 0x000fe80008000000 */
[----:B------:R-:W-:Y:S04]  /*21c0*/  LDS.U8 R94, [R39+UR4+0x260] ;  /* 0x00026004275e7984 */ /* 0x000fe80008000000 */
[----:B0-----:R-:W-:Y:S04]  /*21d0*/  LDS.U8 R26, [R74+UR4] ;  /* 0x000000044a1a7984 */ /* 0x001fe80008000000 */
[----:B------:R-:W0:Y:S04]  /*21e0*/  LDS.U8 R27, [R74+UR4+0x20] ;  /* 0x000020044a1b7984 */ /* 0x000e280008000000 */
[----:B------:R-:W-:Y:S04]  /*21f0*/  LDS.U8 R95, [R74+UR4+0x40] ;  /* 0x000040044a5f7984 */ /* 0x000fe80008000000 */
[----:B------:R-:W-:Y:S04]  /*2200*/  LDS.U8 R96, [R74+UR4+0x60] ;  /* 0x000060044a607984 */ /* 0x000fe80008000000 */
[----:B------:R-:W-:Y:S04]  /*2210*/  LDS.U8 R28, [R74+UR4+0x200] ;  /* 0x000200044a1c7984 */ /* 0x000fe80008000000 */
[----:B------:R-:W0:Y:S04]  /*2220*/  LDS.U8 R29, [R74+UR4+0x220] ;  /* 0x000220044a1d7984 */ /* 0x000e280008000000 */
[----:B------:R-:W-:Y:S04]  /*2230*/  LDS.U8 R97, [R74+UR4+0x240] ;  /* 0x000240044a617984 */ /* 0x000fe80008000000 */
[----:B------:R-:W-:Y:S04]  /*2240*/  LDS.U8 R98, [R74+UR4+0x260] ;  /* 0x000260044a627984 */ /* 0x000fe80008000000 */
[----:B------:R-:W-:Y:S04]  /*2250*/  LDS.U8 R30, [R76+UR4] ;  /* 0x000000044c1e7984 */ /* 0x000fe80008000000 */
        /* <DEDUP_REMOVED lines=14> */
[----:B------:R-:W-:Y:S01]  /*2340*/  LDS.U8 R112, [R77+UR4+0x260] ;  /* 0x000260044d707984 */ /* 0x000fe20008000000 */
[----:B------:R-:W-:Y:S01]  /*2350*/  BAR.SYNC.DEFER_BLOCKING 0x0 ;  /* 0x0000000000007b1d */ /* 0x000fe20000010000 */
[----:B-1----:R-:W-:-:S02]  /*2360*/  IMAD R24, R25, 0x100, R24 ;  /* 0x0000010019187824 */ /* 0x002fc400078e0218 */
[----:B0-----:R-:W-:Y:S02]  /*2370*/  IMAD R26, R27, 0x100, R26 ;  /* 0x000001001b1a7824 */ /* 0x001fe400078e021a */
[----:B------:R-:W-:Y:S02]  /*2380*/  IMAD R25, R29, 0x100, R28 ;  /* 0x000001001d197824 */ /* 0x000fe400078e021c */
[----:B------:R-:W-:Y:S02]  /*2390*/  IMAD R27, R31, 0x100, R30 ;  /* 0x000001001f1b7824 */ /* 0x000fe400078e021e */
[----:B------:R-:W-:Y:S02]  /*23a0*/  IMAD R91, R92, 0x100, R91 ;  /* 0x000001005c5b7824 */ /* 0x000fe400078e025b */
[----:B------:R-:W-:Y:S02]  /*23b0*/  IMAD R101, R102, 0x100, R101 ;  /* 0x0000010066657824 */ /* 0x000fe400078e0265 */
[----:B------:R-:W-:Y:S01]  /*23c0*/  IMAD R105, R106, 0x100, R105 ;  /* 0x000001006a697824 */ /* 0x000fe200078e0269 */
[----:B------:R-:W-:-:S02]  /*23d0*/  F2FP.F16.E4M3.UNPACK_B R28, R24 ;  /* 0x00000018ff1c723e */ /* 0x000fc400020006ff */
[----:B------:R-:W-:Y:S02]  /*23e0*/  F2FP.F16.E4M3.UNPACK_B R29, R26 ;  /* 0x0000001aff1d723e */ /* 0x000fe400020006ff */
[----:B------:R-:W-:Y:S02]  /*23f0*/  F2FP.F16.E4M3.UNPACK_B R31, R25 ;  /* 0x00000019ff1f723e */ /* 0x000fe400020006ff */
[----:B------:R-:W-:Y:S02]  /*2400*/  F2FP.F16.E4M3.UNPACK_B R24, R27 ;  /* 0x0000001bff18723e */ /* 0x000fe400020006ff */
[----:B------:R-:W-:Y:S01]  /*2410*/  F2FP.F16.E4M3.UNPACK_B R30, R91 ;  /* 0x0000005bff1e723e */ /* 0x000fe200020006ff */
[----:B------:R-:W-:Y:S01]  /*2420*/  IMAD R109, R110, 0x100, R109 ;  /* 0x000001006e6d7824 */ /* 0x000fe200078e026d */
[----:B------:R-:W-:Y:S02]  /*2430*/  F2FP.F16.E4M3.UNPACK_B R26, R101 ;  /* 0x00000065ff1a723e */ /* 0x000fe400020006ff */
[----:B------:R-:W-:-:S02]  /*2440*/  F2FP.F16.E4M3.UNPACK_B R25, R105 ;  /* 0x00000069ff19723e */ /* 0x000fc400020006ff */
[----:B------:R-:W-:Y:S01]  /*2450*/  F2FP.F16.E4M3.UNPACK_B R27, R109 ;  /* 0x0000006dff1b723e */ /* 0x000fe200020006ff */
[----:B--2---:R-:W-:Y:S04]  /*2460*/  STS.U8 [R42+UR4+0xe00], R141 ;  /* 0x000e008d2a007988 */ /* 0x004fe80008000004 */
[----:B---3--:R-:W-:Y:S04]  /*2470*/  STS.U8 [R42+UR4+0xc00], R137 ;  /* 0x000c00892a007988 */ /* 0x008fe80008000004 */
[----:B-----5:R-:W-:Y:S04]  /*2480*/  STS.U8 [R42+UR4+0xa00], R133 ;  /* 0x000a00852a007988 */ /* 0x020fe80008000004 */
[----:B------:R-:W-:Y:S04]  /*2490*/  STS.U8 [R42+UR4+0x900], R131 ;  /* 0x000900832a007988 */ /* 0x000fe80008000004 */
[----:B------:R-:W-:Y:S04]  /*24a0*/  STS.U8 [R42+UR4+0x800], R129 ;  /* 0x000800812a007988 */ /* 0x000fe80008000004 */
[----:B------:R-:W-:Y:S04]  /*24b0*/  STS.U8 [R42+UR4+0x700], R127 ;  /* 0x0007007f2a007988 */ /* 0x000fe80008000004 */
[----:B------:R-:W-:Y:S04]  /*24c0*/  STS.U8 [R42+UR4+0x600], R125 ;  /* 0x0006007d2a007988 */ /* 0x000fe80008000004 */
[----:B------:R-:W-:Y:S04]  /*24d0*/  STS.U8 [R42+UR4+0x500], R123 ;  /* 0x0005007b2a007988 */ /* 0x000fe80008000004 */
[----:B------:R-:W-:Y:S04]  /*24e0*/  STS.U8 [R42+UR4+0x400], R121 ;  /* 0x000400792a007988 */ /* 0x000fe80008000004 */
[----:B------:R-:W-:Y:S04]  /*24f0*/  STS.U8 [R42+UR4+0x300], R119 ;  /* 0x000300772a007988 */ /* 0x000fe80008000004 */
[----:B------:R-:W-:Y:S04]  /*2500*/  STS.U8 [R42+UR4+0x200], R117 ;  /* 0x000200752a007988 */ /* 0x000fe80008000004 */
[----:B----4-:R-:W-:Y:S04]  /*2510*/  STS.U8 [R42+UR4+0x100], R115 ;  /* 0x000100732a007988 */ /* 0x010fe80008000004 */
[----:B------:R-:W-:Y:S04]  /*2520*/  STS.U8 [R42+UR4], R113 ;  /* 0x000000712a007988 */ /* 0x000fe80008000004 */
[----:B------:R-:W-:Y:S04]  /*2530*/  STS.U8 [R42+UR4+0xd00], R139 ;  /* 0x000d008b2a007988 */ /* 0x000fe80008000004 */
[----:B------:R-:W-:Y:S04]  /*2540*/  STS.U8 [R42+UR4+0xb00], R135 ;  /* 0x000b00872a007988 */ /* 0x000fe80008000004 */
[----:B------:R-:W-:Y:S01]  /*2550*/  STS.U8 [R42+UR4+0xf00], R143 ;  /* 0x000f008f2a007988 */ /* 0x000fe20008000004 */
[----:B------:R-:W-:Y:S06]  /*2560*/  BAR.SYNC.DEFER_BLOCKING 0x0 ;  /* 0x0000000000007b1d */ /* 0x000fec0000010000 */
[----:B------:R-:W0:Y:S01]  /*2570*/  LDSM.16.M88.4 R20, [R43] ;  /* 0x000000002b14783b */ /* 0x000e220000000200 */
[----:B------:R-:W-:Y:S01]  /*2580*/  IADD3 R47, P4, R47, UR8, RZ ;  /* 0x000000082f2f7c10 */ /* 0x000fe2000ff9e0ff */
[----:B------:R-:W-:-:S03]  /*2590*/  VIADD R68, R68, 0xffffffff ;  /* 0xffffffff44447836 */ /* 0x000fc60000000000 */
[----:B------:R-:W-:Y:S02]  /*25a0*/  IADD3.X R57, R57, UR9, RZ, P4, !PT ;  /* 0x0000000939397c10 */ /* 0x000fe4000a7fe4ff */
[----:B------:R-:W-:Y:S02]  /*25b0*/  IADD3 R58, P4, R58, UR8, RZ ;  /* 0x000000083a3a7c10 */ /* 0x000fe4000ff9e0ff */
[----:B------:R-:W-:Y:S02]  /*25c0*/  IADD3 R44, P1, R44, UR8, RZ ;  /* 0x000000082c2c7c10 */ /* 0x000fe4000ff3e0ff */
[----:B------:R-:W-:Y:S01]  /*25d0*/  IADD3 R45, P2, R45, UR8, RZ ;  /* 0x000000082d2d7c10 */ /* 0x000fe2000ff5e0ff */
[----:B------:R-:W-:Y:S01]  /*25e0*/  IMAD R89, R90, 0x100, R89 ;  /* 0x000001005a597824 */ /* 0x000fe200078e0259 */
[----:B------:R-:W-:Y:S01]  /*25f0*/  IADD3.X R155, R155, UR9, RZ, P4, !PT ;  /* 0x000000099b9b7c10 */ /* 0x000fe2000a7fe4ff */
[----:B------:R-:W-:Y:S01]  /*2600*/  IMAD R93, R94, 0x100, R93 ;  /* 0x000001005e5d7824 */ /* 0x000fe200078e025d */
[----:B------:R-:W-:Y:S01]  /*2610*/  ISETP.NE.U32.AND P4, PT, R68, RZ, PT ;  /* 0x000000ff4400720c */ /* 0x000fe20003f85070 */
[----:B------:R-:W-:Y:S01]  /*2620*/  IMAD R95, R96, 0x100, R95 ;  /* 0x00000100605f7824 */ /* 0x000fe200078e025f */
[----:B------:R-:W-:Y:S01]  /*2630*/  IADD3 R46, P3, R46, UR8, RZ ;  /* 0x000000082e2e7c10 */ /* 0x000fe2000ff7e0ff */
[----:B------:R-:W-:-:S02]  /*2640*/  IMAD R97, R98, 0x100, R97 ;  /* 0x0000010062617824 */ /* 0x000fc400078e0261 */
[----:B------:R-:W-:Y:S01]  /*2650*/  IMAD R99, R100, 0x100, R99 ;  /* 0x0000010064637824 */ /* 0x000fe200078e0263 */
[----:B0-----:R-:W-:Y:S02]  /*2660*/  F2FP.F16.E4M3.UNPACK_B R114, R20 ;  /* 0x00000014ff72723e */ /* 0x001fe400020006ff */
[----:B------:R-:W-:Y:S02]  /*2670*/  F2FP.F16.E4M3.UNPACK_B R115, R21 ;  /* 0x00000015ff73723e */ /* 0x000fe400020006ff */
[----:B------:R-:W-:Y:S02]  /*2680*/  F2FP.F16.E4M3.UNPACK_B R116, R22 ;  /* 0x00000016ff74723e */ /* 0x000fe400020006ff */
[----:B------:R-:W-:-:S03]  /*2690*/  F2FP.F16.E4M3.UNPACK_B R117, R23 ;  /* 0x00000017ff75723e */ /* 0x000fc600020006ff */
[C---:B------:R-:W-:Y:S06]  /*26a0*/  HMMA.16816.F32 R4, R28.reuse, R114, R4 ;  /* 0x000000721c04723c */ /* 0x040fec0000001804 */
[----:B------:R-:W-:Y:S06]  /*26b0*/  HMMA.16816.F32 R12, R28, R116, R12 ;  /* 0x000000741c0c723c */ /* 0x000fec000000180c */
[C---:B------:R-:W-:Y:S06]  /*26c0*/  HMMA.16816.F32 R8, R24.reuse, R114, R8 ;  /* 0x000000721808723c */ /* 0x040fec0000001808 */
[----:B------:R-:W-:Y:S01]  /*26d0*/  HMMA.16816.F32 R16, R24, R116, R16 ;  /* 0x000000741810723c */ /* 0x000fe20000001810 */
[----:B------:R-:W-:-:S02]  /*26e0*/  IMAD R103, R104, 0x100, R103 ;  /* 0x0000010068677824 */ /* 0x000fc400078e0267 */
[----:B------:R-:W-:Y:S02]  /*26f0*/  IMAD R107, R108, 0x100, R107 ;  /* 0x000001006c6b7824 */ /* 0x000fe400078e026b */
[----:B------:R-:W-:Y:S01]  /*2700*/  IMAD R111, R112, 0x100, R111 ;  /* 0x00000100706f7824 */ /* 0x000fe200078e026f */
[----:B------:R-:W-:Y:S02]  /*2710*/  IADD3.X R51, R51, UR9, RZ, P1, !PT ;  /* 0x0000000933337c10 */ /* 0x000fe40008ffe4ff */
[----:B------:R-:W-:Y:S02]  /*2720*/  IADD3.X R53, R53, UR9, RZ, P2, !PT ;  /* 0x0000000935357c10 */ /* 0x000fe400097fe4ff */
[----:B------:R-:W-:Y:S02]  /*2730*/  IADD3 R48, P5, R48, UR8, RZ ;  /* 0x0000000830307c10 */ /* 0x000fe4000ffbe0ff */
[----:B------:R-:W-:Y:S02]  /*2740*/  IADD3 R49, P6, R49, UR8, RZ ;  /* 0x0000000831317c10 */ /* 0x000fe4000ffde0ff */
[----:B------:R-:W-:-:S02]  /*2750*/  IADD3 R50, P0, R50, UR8, RZ ;  /* 0x0000000832327c10 */ /* 0x000fc4000ff1e0ff */
[----:B------:R-:W-:Y:S02]  /*2760*/  IADD3 R52, P1, R52, UR8, RZ ;  /* 0x0000000834347c10 */ /* 0x000fe4000ff3e0ff */
[----:B------:R-:W-:Y:S02]  /*2770*/  IADD3 R54, P2, R54, UR8, RZ ;  /* 0x0000000836367c10 */ /* 0x000fe4000ff5e0ff */
[----:B------:R-:W-:Y:S02]  /*2780*/  F2FP.F16.E4M3.UNPACK_B R28, R20.H1 ;  /* 0x00000014ff1c723e */ /* 0x000fe400030006ff */
[----:B------:R-:W-:Y:S02]  /*2790*/  F2FP.F16.E4M3.UNPACK_B R29, R21.H1 ;  /* 0x00000015ff1d723e */ /* 0x000fe400030006ff */
[----:B------:R-:W-:Y:S02]  /*27a0*/  F2FP.F16.E4M3.UNPACK_B R30, R22.H1 ;  /* 0x00000016ff1e723e */ /* 0x000fe400030006ff */
[----:B------:R-:W-:-:S02]  /*27b0*/  F2FP.F16.E4M3.UNPACK_B R31, R23.H1 ;  /* 0x00000017ff1f723e */ /* 0x000fc400030006ff */
[----:B------:R-:W-:Y:S02]  /*27c0*/  F2FP.F16.E4M3.UNPACK_B R24, R89 ;  /* 0x00000059ff18723e */ /* 0x000fe400020006ff */
[----:B------:R-:W-:Y:S02]  /*27d0*/  F2FP.F16.E4M3.UNPACK_B R26, R93 ;  /* 0x0000005dff1a723e */ /* 0x000fe400020006ff */
[----:B------:R-:W-:Y:S02]  /*27e0*/  F2FP.F16.E4M3.UNPACK_B R25, R95 ;  /* 0x0000005fff19723e */ /* 0x000fe400020006ff */
[----:B------:R-:W-:Y:S02]  /*27f0*/  F2FP.F16.E4M3.UNPACK_B R27, R97 ;  /* 0x00000061ff1b723e */ /* 0x000fe400020006ff */
[----:B------:R-:W-:Y:S02]  /*2800*/  F2FP.F16.E4M3.UNPACK_B R20, R99 ;  /* 0x00000063ff14723e */ /* 0x000fe400020006ff */
[----:B------:R-:W-:-:S02]  /*2810*/  F2FP.F16.E4M3.UNPACK_B R22, R103 ;  /* 0x00000067ff16723e */ /* 0x000fc400020006ff */
[----:B------:R-:W-:Y:S02]  /*2820*/  F2FP.F16.E4M3.UNPACK_B R21, R107 ;  /* 0x0000006bff15723e */ /* 0x000fe400020006ff */
[----:B------:R-:W-:Y:S02]  /*2830*/  F2FP.F16.E4M3.UNPACK_B R23, R111 ;  /* 0x0000006fff17723e */ /* 0x000fe400020006ff */
[----:B------:R-:W-:Y:S02]  /*2840*/  IADD3.X R55, R55, UR9, RZ, P3, !PT ;  /* 0x0000000937377c10 */ /* 0x000fe40009ffe4ff */
[----:B------:R-:W-:Y:S02]  /*2850*/  IADD3 R56, P3, R56, UR8, RZ ;  /* 0x0000000838387c10 */ /* 0x000fe4000ff7e0ff */
[----:B------:R-:W-:Y:S02]  /*2860*/  IADD3.X R59, R59, UR9, RZ, P5, !PT ;  /* 0x000000093b3b7c10 */ /* 0x000fe4000affe4ff */
[----:B------:R-:W-:-:S02]  /*2870*/  IADD3.X R61, R61, UR9, RZ, P6, !PT ;  /* 0x000000093d3d7c10 */ /* 0x000fc4000b7fe4ff */
[----:B------:R-:W-:Y:S02]  /*2880*/  IADD3.X R63, R63, UR9, RZ, P0, !PT ;  /* 0x000000093f3f7c10 */ /* 0x000fe400087fe4ff */
[----:B------:R-:W-:Y:S02]  /*2890*/  IADD3.X R65, R65, UR9, RZ, P1, !PT ;  /* 0x0000000941417c10 */ /* 0x000fe40008ffe4ff */
[----:B------:R-:W-:Y:S02]  /*28a0*/  IADD3.X R159, R159, UR9, RZ, P2, !PT ;  /* 0x000000099f9f7c10 */ /* 0x000fe400097fe4ff */
[----:B------:R-:W-:Y:S02]  /*28b0*/  IADD3 R60, P5, R60, UR8, RZ ;  /* 0x000000083c3c7c10 */ /* 0x000fe4000ffbe0ff */
[----:B------:R-:W-:Y:S02]  /*28c0*/  IADD3 R62, P6, R62, UR8, RZ ;  /* 0x000000083e3e7c10 */ /* 0x000fe4000ffde0ff */
[----:B------:R-:W-:-:S02]  /*28d0*/  IADD3 R64, P0, R64, UR8, RZ ;  /* 0x0000000840407c10 */ /* 0x000fc4000ff1e0ff */
[----:B------:R-:W-:Y:S02]  /*28e0*/  IADD3 R66, P1, R66, UR8, RZ ;  /* 0x0000000842427c10 */ /* 0x000fe4000ff3e0ff */
[----:B------:R-:W-:Y:S02]  /*28f0*/  IADD3 R122, P2, R122, UR8, RZ ;  /* 0x000000087a7a7c10 */ /* 0x000fe4000ff5e0ff */
[----:B------:R-:W-:Y:S01]  /*2900*/  IADD3.X R157, R157, UR9, RZ, P3, !PT ;  /* 0x000000099d9d7c10 */ /* 0x000fe20009ffe4ff */
[C---:B------:R-:W-:Y:S01]  /*2910*/  HMMA.16816.F32 R4, R24.reuse, R28, R4 ;  /* 0x0000001c1804723c */ /* 0x040fe20000001804 */
[----:B------:R-:W-:Y:S01]  /*2920*/  IADD3 R161, P3, R118, R161, RZ ;  /* 0x000000a176a17210 */ /* 0x000fe20007f7e0ff */
[----:B------:R-:W-:Y:S01]  /*2930*/  UIADD3 UR5, UR5, -0x20, URZ ;  /* 0xffffffe005057890 */ /* 0x000fe2000fffe03f */
[----:B------:R-:W-:Y:S02]  /*2940*/  IADD3.X R153, R153, UR9, RZ, P5, !PT ;  /* 0x0000000999997c10 */ /* 0x000fe4000affe4ff */
[----:B------:R-:W-:Y:S01]  /*2950*/  IADD3.X R151, R151, UR9, RZ, P6, !PT ;  /* 0x0000000997977c10 */ /* 0x000fe2000b7fe4ff */
[----:B------:R-:W-:Y:S01]  /*2960*/  HMMA.16816.F32 R12, R24, R30, R12 ;  /* 0x0000001e180c723c */ /* 0x000fe2000000180c */
[----:B------:R-:W-:-:S02]  /*2970*/  IADD3.X R149, R149, UR9, RZ, P0, !PT ;  /* 0x0000000995957c10 */ /* 0x000fc400087fe4ff */
[----:B------:R-:W-:Y:S02]  /*2980*/  IADD3.X R147, R147, UR9, RZ, P1, !PT ;  /* 0x0000000993937c10 */ /* 0x000fe40008ffe4ff */
[----:B------:R-:W-:Y:S01]  /*2990*/  IADD3.X R145, R145, UR9, RZ, P2, !PT ;  /* 0x0000000991917c10 */ /* 0x000fe200097fe4ff */
[----:B------:R-:W-:Y:S01]  /*29a0*/  HMMA.16816.F32 R8, R20, R28, R8 ;  /* 0x0000001c1408723c */ /* 0x000fe20000001808 */
[----:B------:R-:W-:-:S05]  /*29b0*/  LEA.HI.X.SX32 R163, R118, R163, 0x1, P3 ;  /* 0x000000a376a37211 */ /* 0x000fca00018f0eff */
[----:B------:R-:W-:Y:S01]  /*29c0*/  HMMA.16816.F32 R16, R20, R30, R16 ;  /* 0x0000001e1410723c */ /* 0x000fe20000001810 */
[----:B------:R-:W-:-:S08]  /*29d0*/  NOP ;  /* 0x0000000000007918 */ /* 0x000fd00000000000 */
[----:B------:R-:W-:-:S15]  /*29e0*/  @P4 BRA `(.L_x_2) ;  /* 0xfffffff0006c4947 */ /* 0x000fde000383ffff */
.L_x_1:
[----:B------:R-:W0:Y:S01]  /*29f0*/  S2R R20, SR_TID.X ;  /* 0x0000000000147919 */ /* 0x000e220000002100 */
[----:B------:R-:W-:Y:S01]  /*2a00*/  F2FP.SATFINITE.E4M3.F32.PACK_AB_MERGE_C R4, R5, R4, RZ ;  /* 0x000000040504723e */ /* 0x000fe200048070ff */
[----:B------:R-:W1:Y:S01]  /*2a10*/  S2UR UR5, SR_CgaCtaId ;  /* 0x00000000000579c3 */ /* 0x000e620000008800 */
[----:B------:R-:W-:-:S07]  /*2a20*/  F2FP.SATFINITE.E4M3.F32.PACK_AB_MERGE_C R13, R13, R12, RZ ;  /* 0x0000000c0d0d723e */ /* 0x000fce00048070ff */
[----:B------:R-:W-:Y:S01]  /*2a30*/  BAR.SYNC.DEFER_BLOCKING 0x0 ;  /* 0x0000000000007b1d */ /* 0x000fe20000010000 */
[----:B------:R-:W-:Y:S02]  /*2a40*/  F2FP.SATFINITE.E4M3.F32.PACK_AB_MERGE_C R6, R7, R6, RZ ;  /* 0x000000060706723e */ /* 0x000fe400048070ff */
[----:B------:R-:W-:Y:S02]  /*2a50*/  F2FP.SATFINITE.E4M3.F32.PACK_AB_MERGE_C R15, R15, R14, RZ ;  /* 0x0000000e0f0f723e */ /* 0x000fe400048070ff */
[----:B------:R-:W-:Y:S01]  /*2a60*/  LOP3.LUT R5, R4, 0xffff, RZ, 0xc0, !PT ;  /* 0x0000ffff04057812 */ /* 0x000fe200078ec0ff */
[----:B------:R-:W-:Y:S01]  /*2a70*/  UMOV UR4, 0x400 ;  /* 0x0000040000047882 */ /* 0x000fe20000000000 */
[----:B------:R-:W-:Y:S01]  /*2a80*/  LOP3.LUT R7, R13, 0xffff, RZ, 0xc0, !PT ;  /* 0x0000ffff0d077812 */ /* 0x000fe200078ec0ff */
[----:B------:R-:W-:Y:S01]  /*2a90*/  ULDC.64 UR10, c[0x0][0x228] ;  /* 0x00008a00000a7ab9 */ /* 0x000fe20000000a00 */
[----:B------:R-:W-:Y:S01]  /*2aa0*/  F2FP.SATFINITE.E4M3.F32.PACK_AB_MERGE_C R10, R11, R10, RZ ;  /* 0x0000000a0b0a723e */ /* 0x000fe200048070ff */
[----:B------:R-:W-:Y:S01]  /*2ab0*/  ULDC.64 UR8, c[0x0][0x220] ;  /* 0x0000880000087ab9 */ /* 0x000fe20000000a00 */
[----:B------:R-:W-:-:S02]  /*2ac0*/  PRMT R21, R13, 0x7604, R4 ;  /* 0x000076040d157816 */ /* 0x000fc40000000004 */
[----:B------:R-:W-:Y:S02]  /*2ad0*/  LOP3.LUT R11, R6, 0xffff, RZ, 0xc0, !PT ;  /* 0x0000ffff060b7812 */ /* 0x000fe400078ec0ff */
[C---:B------:R-:W-:Y:S02]  /*2ae0*/  PRMT R23, R15.reuse, 0x7604, R6 ;  /* 0x000076040f177816 */ /* 0x040fe40000000006 */
[----:B------:R-:W-:Y:S02]  /*2af0*/  SHF.R.U32.HI R4, RZ, 0x8, R5 ;  /* 0x00000008ff047819 */ /* 0x000fe40000011605 */
[----:B------:R-:W-:Y:S02]  /*2b00*/  SHF.R.U32.HI R7, RZ, 0x8, R7 ;  /* 0x00000008ff077819 */ /* 0x000fe40000011607 */
[----:B------:R-:W-:Y:S01]  /*2b10*/  LOP3.LUT R6, R15, 0xffff, RZ, 0xc0, !PT ;  /* 0x0000ffff0f067812 */ /* 0x000fe200078ec0ff */
[----:B-1----:R-:W-:Y:S01]  /*2b20*/  ULEA UR4, UR5, UR4, 0x18 ;  /* 0x0000000405047291 */ /* 0x002fe2000f8ec03f */
[----:B------:R-:W-:-:S02]  /*2b30*/  F2FP.SATFINITE.E4M3.F32.PACK_AB_MERGE_C R8, R9, R8, RZ ;  /* 0x000000080908723e */ /* 0x000fc400048070ff */
[----:B------:R-:W-:Y:S01]  /*2b40*/  PRMT R13, R7, 0x7604, R4 ;  /* 0x00007604070d7816 */ /* 0x000fe20000000004 */
[----:B------:R-:W-:Y:S01]  /*2b50*/  ULDC UR5, c[0x0][0x244] ;  /* 0x0000910000057ab9 */ /* 0x000fe20000000800 */
[----:B------:R-:W-:Y:S01]  /*2b60*/  LOP3.LUT R40, R40, 0xc00, RZ, 0xc0, !PT ;  /* 0x00000c0028287812 */ /* 0x000fe200078ec0ff */
[C---:B0-----:R-:W-:Y:S01]  /*2b70*/  IMAD.SHL.U32 R9, R20.reuse, 0x4, RZ ;  /* 0x0000000414097824 */ /* 0x041fe200078e00ff */
[----:B------:R-:W-:Y:S01]  /*2b80*/  SHF.R.U32.HI R5, RZ, 0x8, R11 ;  /* 0x00000008ff057819 */ /* 0x000fe2000001160b */
[----:B------:R-:W-:Y:S01]  /*2b90*/  IMAD.SHL.U32 R4, R20, 0x20, RZ ;  /* 0x0000002014047824 */ /* 0x000fe200078e00ff */
[----:B------:R-:W-:Y:S02]  /*2ba0*/  SHF.R.U32.HI R6, RZ, 0x8, R6 ;  /* 0x00000008ff067819 */ /* 0x000fe40000011606 */
[----:B------:R-:W-:Y:S02]  /*2bb0*/  LOP3.LUT R40, R40, 0xfc, R9, 0xf8, !PT ;  /* 0x000000fc28287812 */ /* 0x000fe400078ef809 */
[----:B------:R-:W-:-:S02]  /*2bc0*/  PRMT R15, R6, 0x7604, R5 ;  /* 0x00007604060f7816 */ /* 0x000fc40000000005 */
[----:B------:R-:W-:Y:S02]  /*2bd0*/  F2FP.SATFINITE.E4M3.F32.PACK_AB_MERGE_C R17, R17, R16, RZ ;  /* 0x000000101111723e */ /* 0x000fe400048070ff */
[----:B------:R-:W-:Y:S02]  /*2be0*/  F2FP.SATFINITE.E4M3.F32.PACK_AB_MERGE_C R19, R19, R18, RZ ;  /* 0x000000121313723e */ /* 0x000fe400048070ff */
[----:B------:R-:W-:Y:S02]  /*2bf0*/  LOP3.LUT R9, R20, 0xc0, RZ, 0xc0, !PT ;  /* 0x000000c014097812 */ /* 0x000fe400078ec0ff */
[----:B------:R-:W-:Y:S02]  /*2c00*/  LOP3.LUT R6, R4, 0x60, RZ, 0xc0, !PT ;  /* 0x0000006004067812 */ /* 0x000fe400078ec0ff */
[----:B------:R-:W-:Y:S02]  /*2c10*/  SHF.R.U32.HI R5, RZ, 0x4, R20 ;  /* 0x00000004ff057819 */ /* 0x000fe40000011614 */
[----:B------:R-:W-:-:S02]  /*2c20*/  LOP3.LUT R7, R8, 0xffff, RZ, 0xc0, !PT ;  /* 0x0000ffff08077812 */ /* 0x000fc400078ec0ff */
[----:B------:R-:W-:Y:S02]  /*2c30*/  PRMT R14, R17, 0x7604, R8 ;  /* 0x00007604110e7816 */ /* 0x000fe40000000008 */
[----:B------:R-:W-:Y:S02]  /*2c40*/  LOP3.LUT R12, R10, 0xffff, RZ, 0xc0, !PT ;  /* 0x0000ffff0a0c7812 */ /* 0x000fe400078ec0ff */
[----:B------:R-:W-:Y:S01]  /*2c50*/  PRMT R25, R19, 0x7604, R10 ;  /* 0x0000760413197816 */ /* 0x000fe2000000000a */
[----:B------:R-:W-:Y:S01]  /*2c60*/  IMAD R10, R9, 0x4, R6 ;  /* 0x00000004090a7824 */ /* 0x000fe200078e0206 */
[----:B------:R-:W-:Y:S02]  /*2c70*/  LOP3.LUT R17, R17, 0xffff, RZ, 0xc0, !PT ;  /* 0x0000ffff11117812 */ /* 0x000fe400078ec0ff */
[----:B------:R-:W-:Y:S02]  /*2c80*/  LOP3.LUT R11, R20, 0x1c, RZ, 0xc0, !PT ;  /* 0x0000001c140b7812 */ /* 0x000fe400078ec0ff */
[----:B------:R-:W-:-:S02]  /*2c90*/  LOP3.LUT R19, R19, 0xffff, RZ, 0xc0, !PT ;  /* 0x0000ffff13137812 */ /* 0x000fc400078ec0ff */
[----:B------:R-:W-:Y:S02]  /*2ca0*/  LOP3.LUT R8, R5, 0x2, RZ, 0xc0, !PT ;  /* 0x0000000205087812 */ /* 0x000fe400078ec0ff */
[----:B------:R-:W-:Y:S02]  /*2cb0*/  SHF.R.U32.HI R4, RZ, 0x8, R7 ;  /* 0x00000008ff047819 */ /* 0x000fe40000011607 */
[----:B------:R-:W-:Y:S02]  /*2cc0*/  SHF.R.U32.HI R7, RZ, 0x8, R17 ;  /* 0x00000008ff077819 */ /* 0x000fe40000011611 */
[----:B------:R-:W-:Y:S02]  /*2cd0*/  SHF.R.U32.HI R5, RZ, 0x8, R12 ;  /* 0x00000008ff057819 */ /* 0x000fe4000001160c */
[----:B------:R-:W-:Y:S02]  /*2ce0*/  SHF.R.U32.HI R6, RZ, 0x8, R19 ;  /* 0x00000008ff067819 */ /* 0x000fe40000011613 */
[----:B------:R-:W-:Y:S01]  /*2cf0*/  IADD3 R8, R8, R10, R11 ;  /* 0x0000000a08087210 */ /* 0x000fe20007ffe00b */
[----:B------:R-:W0:Y:S01]  /*2d00*/  LDC R19, c[0x0][0x248] ;  /* 0x00009200ff137b82 */ /* 0x000e220000000800 */
[----:B------:R-:W-:-:S02]  /*2d10*/  PRMT R12, R7, 0x7604, R4 ;  /* 0x00007604070c7816 */ /* 0x000fc40000000004 */
[----:B------:R-:W-:Y:S01]  /*2d20*/  PRMT R7, R6, 0x7604, R5 ;  /* 0x0000760406077816 */ /* 0x000fe20000000005 */
[----:B------:R-:W-:Y:S01]  /*2d30*/  STS.U16 [R8+UR4], R21 ;  /* 0x0000001508007988 */ /* 0x000fe20008000404 */
[C---:B------:R-:W-:Y:S02]  /*2d40*/  LOP3.LUT R4, R8.reuse, 0x20, RZ, 0x3c, !PT ;  /* 0x0000002008047812 */ /* 0x040fe400078e3cff */
[C---:B------:R-:W-:Y:S01]  /*2d50*/  LOP3.LUT R5, R8.reuse, 0x40, RZ, 0x3c, !PT ;  /* 0x0000004008057812 */ /* 0x040fe200078e3cff */
[----:B------:R-:W-:Y:S01]  /*2d60*/  STS.U16 [R8+UR4+0x80], R13 ;  /* 0x0000800d08007988 */ /* 0x000fe20008000404 */
[----:B------:R-:W-:Y:S02]  /*2d70*/  LOP3.LUT R6, R8, 0x60, RZ, 0x3c, !PT ;  /* 0x0000006008067812 */ /* 0x000fe400078e3cff */
[----:B------:R-:W-:Y:S01]  /*2d80*/  SHF.R.U32.HI R9, RZ, 0x1, R9 ;  /* 0x00000001ff097819 */ /* 0x000fe20000011609 */
[----:B------:R-:W-:Y:S01]  /*2d90*/  STS.U16 [R4+UR4+0x400], R23 ;  /* 0x0004001704007988 */ /* 0x000fe20008000404 */
[----:B------:R-:W-:-:S02]  /*2da0*/  ISETP.GE.AND P0, PT, R38, UR10, PT ;  /* 0x0000000a26007c0c */ /* 0x000fc4000bf06270 */
[----:B------:R-:W-:Y:S01]  /*2db0*/  LOP3.LUT R40, R40, R9, RZ, 0x3c, !PT ;  /* 0x0000000928287212 */ /* 0x000fe200078e3cff */
[----:B------:R1:W-:Y:S01]  /*2dc0*/  STS.U16 [R4+UR4+0x480], R15 ;  /* 0x0004800f04007988 */ /* 0x0003e20008000404 */
[----:B------:R-:W-:Y:S02]  /*2dd0*/  ISETP.LT.AND P1, PT, R34, UR11, !P0 ;  /* 0x0000000b22007c0c */ /* 0x000fe4000c721270 */
[----:B------:R-:W-:Y:S01]  /*2de0*/  ISETP.LT.AND P6, PT, R3, UR11, !P0 ;  /* 0x0000000b03007c0c */ /* 0x000fe2000c7c1270 */
[----:B------:R-:W-:Y:S01]  /*2df0*/  STS.U16 [R5+UR4+0x800], R14 ;  /* 0x0008000e05007988 */ /* 0x000fe20008000404 */
[----:B------:R-:W-:-:S03]  /*2e00*/  ISETP.LT.AND P5, PT, R84, UR11, !P0 ;  /* 0x0000000b54007c0c */ /* 0x000fc6000c7a1270 */
[----:B------:R-:W-:Y:S01]  /*2e10*/  STS.U16 [R5+UR4+0x880], R12 ;  /* 0x0008800c05007988 */ /* 0x000fe20008000404 */
[-C--:B0-----:R-:W-:Y:S02]  /*2e20*/  IMAD R9, R34, R19.reuse, RZ ;  /* 0x0000001322097224 */ /* 0x081fe400078e02ff */
[----:B-1----:R-:W-:Y:S01]  /*2e30*/  IMAD R4, R38, UR5, RZ ;  /* 0x0000000526047c24 */ /* 0x002fe2000f8e02ff */
[----:B------:R-:W-:Y:S01]  /*2e40*/  STS.U16 [R6+UR4+0xc00], R25 ;  /* 0x000c001906007988 */ /* 0x000fe20008000404 */
[----:B------:R-:W-:-:S03]  /*2e50*/  IMAD R10, R2, R19, RZ ;  /* 0x00000013020a7224 */ /* 0x000fc600078e02ff */
[----:B------:R0:W-:Y:S01]  /*2e60*/  STS.U16 [R6+UR4+0xc80], R7 ;  /* 0x000c800706007988 */ /* 0x0001e20008000404 */
[----:B------:R-:W-:Y:S01]  /*2e70*/  BAR.SYNC.DEFER_BLOCKING 0x0 ;  /* 0x0000000000007b1d */ /* 0x000fe20000010000 */
[----:B------:R-:W-:-:S04]  /*2e80*/  IADD3 R15, P2, R4, UR8, RZ ;  /* 0x00000008040f7c10 */ /* 0x000fc8000ff5e0ff */
[----:B------:R-:W-:Y:S01]  /*2e90*/  LEA.HI.X.SX32 R17, R4, UR9, 0x1, P2 ;  /* 0x0000000904117c11 */ /* 0x000fe200090f0eff */
[----:B0-----:R-:W-:Y:S01]  /*2ea0*/  IMAD R7, R3, R19, RZ ;  /* 0x0000001303077224 */ /* 0x001fe200078e02ff */
[----:B------:R-:W-:Y:S02]  /*2eb0*/  IADD3 R4, P3, R9, R15, RZ ;  /* 0x0000000f09047210 */ /* 0x000fe40007f7e0ff */
[----:B------:R-:W-:Y:S02]  /*2ec0*/  ISETP.LT.AND P2, PT, R85, UR11, !P0 ;  /* 0x0000000b55007c0c */ /* 0x000fe4000c741270 */
[----:B------:R-:W-:Y:S02]  /*2ed0*/  LEA.HI.X.SX32 R5, R9, R17, 0x1, P3 ;  /* 0x0000001109057211 */ /* 0x000fe400018f0eff */
[C---:B------:R-:W-:Y:S01]  /*2ee0*/  ISETP.LT.AND P3, PT, R0.reuse, UR11, !P0 ;  /* 0x0000000b00007c0c */ /* 0x040fe2000c761270 */
[----:B------:R-:W-:Y:S01]  /*2ef0*/  IMAD R0, R0, R19, RZ ;  /* 0x0000001300007224 */ /* 0x000fe200078e02ff */
[----:B------:R-:W-:-:S04]  /*2f00*/  IADD3 R6, P4, R7, R15, RZ ;  /* 0x0000000f07067210 */ /* 0x000fc80007f9e0ff */
[----:B------:R-:W-:Y:S01]  /*2f10*/  LEA.HI.X.SX32 R7, R7, R17, 0x1, P4 ;  /* 0x0000001107077211 */ /* 0x000fe200020f0eff */
[----:B------:R-:W0:Y:S04]  /*2f20*/  LDS R16, [R40+UR4] ;  /* 0x0000000428107984 */ /* 0x000e280008000800 */
[----:B------:R-:W1:Y:S04]  /*2f30*/  LDS R18, [R40+UR4+0x100] ;  /* 0x0001000428127984 */ /* 0x000e680008000800 */
[----:B------:R-:W2:Y:S04]  /*2f40*/  LDS R14, [R40+UR4+0x200] ;  /* 0x00020004280e7984 */ /* 0x000ea80008000800 */
[----:B------:R-:W3:Y:S01]  /*2f50*/  LDS R40, [R40+UR4+0x300] ;  /* 0x0003000428287984 */ /* 0x000ee20008000800 */
[----:B0-----:R-:W-:-:S02]  /*2f60*/  PRMT R11, R16, 0x7770, RZ ;  /* 0x00007770100b7816 */ /* 0x001fc400000000ff */
[----:B------:R-:W-:Y:S02]  /*2f70*/  PRMT R13, R16, 0x7772, RZ ;  /* 0x00007772100d7816 */ /* 0x000fe400000000ff */
[----:B-1----:R-:W-:Y:S01]  /*2f80*/  PRMT R21, R18, 0x7772, RZ ;  /* 0x0000777212157816 */ /* 0x002fe200000000ff */
[----:B------:R0:W-:Y:S01]  /*2f90*/  @P1 STG.E.U8 desc[UR6][R4.64], R11 ;  /* 0x0000000b04001986 */ /* 0x0001e2000c101106 */
[----:B------:R-:W-:Y:S02]  /*2fa0*/  ISETP.LT.AND P1, PT, R2, UR11, !P0 ;  /* 0x0000000b02007c0c */ /* 0x000fe4000c721270 */
[-C--:B------:R-:W-:Y:S01]  /*2fb0*/  IADD3 R2, P4, R0, R15.reuse, RZ ;  /* 0x0000000f00027210 */ /* 0x080fe20007f9e0ff */
[----:B------:R1:W-:Y:S01]  /*2fc0*/  @P6 STG.E.U8 desc[UR6][R6.64], R13 ;  /* 0x0000000d06006986 */ /* 0x0003e2000c101106 */
[----:B------:R-:W-:Y:S02]  /*2fd0*/  IADD3 R8, P6, R10, R15, RZ ;  /* 0x0000000f0a087210 */ /* 0x000fe40007fde0ff */
[-C--:B------:R-:W-:Y:S01]  /*2fe0*/  LEA.HI.X.SX32 R3, R0, R17.reuse, 0x1, P4 ;  /* 0x0000001100037211 */ /* 0x080fe200020f0eff */
[----:B------:R-:W-:Y:S01]  /*2ff0*/  IMAD R0, R19, 0x20, R9 ;  /* 0x0000002013007824 */ /* 0x000fe200078e0209 */
[----:B------:R-:W-:-:S02]  /*3000*/  LEA.HI.X.SX32 R9, R10, R17, 0x1, P6 ;  /* 0x000000110a097211 */ /* 0x000fc400030f0eff */
[----:B------:R-:W-:Y:S02]  /*3010*/  ISETP.LT.AND P4, PT, R82, UR11, !P0 ;  /* 0x0000000b52007c0c */ /* 0x000fe4000c781270 */
[----:B0-----:R-:W-:Y:S02]  /*3020*/  IADD3 R4, P6, R0, R15, RZ ;  /* 0x0000000f00047210 */ /* 0x001fe40007fde0ff */
[----:B------:R-:W-:Y:S01]  /*3030*/  PRMT R11, R18, 0x7770, RZ ;  /* 0x00007770120b7816 */ /* 0x000fe200000000ff */
[C---:B-1----:R-:W-:Y:S01]  /*3040*/  IMAD R7, R19.reuse, 0x8, R0 ;  /* 0x0000000813077824 */ /* 0x042fe200078e0200 */
[----:B------:R-:W-:Y:S02]  /*3050*/  LEA.HI.X.SX32 R5, R0, R17, 0x1, P6 ;  /* 0x0000001100057211 */ /* 0x000fe400030f0eff */
[----:B--2---:R-:W-:Y:S01]  /*3060*/  PRMT R13, R14, 0x7770, RZ ;  /* 0x000077700e0d7816 */ /* 0x004fe200000000ff */
[----:B------:R-:W-:Y:S01]  /*3070*/  IMAD R0, R19, 0x8, R7 ;  /* 0x0000000813007824 */ /* 0x000fe200078e0207 */
[----:B------:R-:W-:Y:S01]  /*3080*/  IADD3 R6, P6, R7, R15, RZ ;  /* 0x0000000f07067210 */ /* 0x000fe20007fde0ff */
[----:B------:R0:W-:Y:S01]  /*3090*/  @P3 STG.E.U8 desc[UR6][R2.64], R11 ;  /* 0x0000000b02003986 */ /* 0x0001e2000c101106 */
[----:B------:R-:W-:-:S02]  /*30a0*/  ISETP.LT.AND P3, PT, R83, UR11, !P0 ;  /* 0x0000000b53007c0c */ /* 0x000fc4000c761270 */
[----:B------:R-:W-:Y:S01]  /*30b0*/  LEA.HI.X.SX32 R7, R7, R17, 0x1, P6 ;  /* 0x0000001107077211 */ /* 0x000fe200030f0eff */
[----:B------:R1:W-:Y:S01]  /*30c0*/  @P1 STG.E.U8 desc[UR6][R8.64], R21 ;  /* 0x0000001508001986 */ /* 0x0003e2000c101106 */
[----:B------:R-:W-:Y:S02]  /*30d0*/  ISETP.LT.AND P1, PT, R81, UR11, !P0 ;  /* 0x0000000b51007c0c */ /* 0x000fe4000c721270 */
[----:B------:R-:W-:Y:S01]  /*30e0*/  PRMT R23, R16, 0x7773, RZ ;  /* 0x0000777310177816 */ /* 0x000fe200000000ff */
[----:B------:R2:W-:Y:S01]  /*30f0*/  @P2 STG.E.U8 desc[UR6][R4.64], R13 ;  /* 0x0000000d04002986 */ /* 0x0005e2000c101106 */
[----:B------:R-:W-:Y:S02]  /*3100*/  ISETP.LT.AND P2, PT, R80, UR11, !P0 ;  /* 0x0000000b50007c0c */ /* 0x000fe4000c741270 */
[----:B---3--:R-:W-:Y:S02]  /*3110*/  PRMT R25, R40, 0x7773, RZ ;  /* 0x0000777328197816 */ /* 0x008fe400000000ff */
[----:B0-----:R-:W-:-:S02]  /*3120*/  IADD3 R2, P6, R0, R15, RZ ;  /* 0x0000000f00027210 */ /* 0x001fc40007fde0ff */
[----:B------:R-:W-:Y:S01]  /*3130*/  PRMT R11, R14, 0x7772, RZ ;  /* 0x000077720e0b7816 */ /* 0x000fe200000000ff */
[C---:B-1----:R-:W-:Y:S01]  /*3140*/  IMAD R9, R19.reuse, 0x8, R0 ;  /* 0x0000000813097824 */ /* 0x042fe200078e0200 */
[----:B------:R-:W-:Y:S02]  /*3150*/  LEA.HI.X.SX32 R3, R0, R17, 0x1, P6 ;  /* 0x0000001100037211 */ /* 0x000fe400030f0eff */
[C---:B------:R-:W-:Y:S01]  /*3160*/  PRMT R21, R40.reuse, 0x7770, RZ ;  /* 0x0000777028157816 */ /* 0x040fe200000000ff */
[----:B------:R-:W-:Y:S01]  /*3170*/  IMAD R0, R19, 0x8, R9 ;  /* 0x0000000813007824 */ /* 0x000fe200078e0209 */
[----:B------:R-:W-:Y:S01]  /*3180*/  IADD3 R8, P6, R9, R15, RZ ;  /* 0x0000000f09087210 */ /* 0x000fe20007fde0ff */
[----:B------:R0:W-:Y:S01]  /*3190*/  @P5 STG.E.U8 desc[UR6][R6.64], R11 ;  /* 0x0000000b06005986 */ /* 0x0001e2000c101106 */
[----:B--2---:R-:W-:Y:S01]  /*31a0*/  PRMT R13, R40, 0x7772, RZ ;  /* 0x00007772280d7816 */ /* 0x004fe200000000ff */
[----:B------:R-:W-:Y:S01]  /*31b0*/  IMAD R10, R19, 0x8, R0 ;  /* 0x00000008130a7824 */ /* 0x000fe200078e0200 */
[----:B------:R-:W-:Y:S01]  /*31c0*/  LEA.HI.X.SX32 R9, R9, R17, 0x1, P6 ;  /* 0x0000001109097211 */ /* 0x000fe200030f0eff */
[----:B------:R1:W-:Y:S01]  /*31d0*/  @P4 STG.E.U8 desc[UR6][R2.64], R21 ;  /* 0x0000001502004986 */ /* 0x0003e2000c101106 */
[----:B------:R-:W-:-:S02]  /*31e0*/  IADD3 R4, P6, R0, R15, RZ ;  /* 0x0000000f00047210 */ /* 0x000fc40007fde0ff */
[----:B------:R-:W-:Y:S01]  /*31f0*/  ISETP.LT.AND P5, PT, R79, UR11, !P0 ;  /* 0x0000000b4f007c0c */ /* 0x000fe2000c7a1270 */
[----:B------:R2:W-:Y:S01]  /*3200*/  @P3 STG.E.U8 desc[UR6][R8.64], R13 ;  /* 0x0000000d08003986 */ /* 0x0005e2000c101106 */
[----:B------:R-:W-:Y:S01]  /*3210*/  LEA.HI.X.SX32 R5, R0, R17, 0x1, P6 ;  /* 0x0000001100057211 */ /* 0x000fe200030f0eff */
[C---:B------:R-:W-:Y:S01]  /*3220*/  IMAD R0, R19.reuse, 0x8, R10 ;  /* 0x0000000813007824 */ /* 0x040fe200078e020a */
[----:B------:R-:W-:Y:S02]  /*3230*/  ISETP.LT.AND P4, PT, R78, UR11, !P0 ;  /* 0x0000000b4e007c0c */ /* 0x000fe4000c781270 */
[----:B0-----:R-:W-:Y:S01]  /*3240*/  IADD3 R6, P6, R10, R15, RZ ;  /* 0x0000000f0a067210 */ /* 0x001fe20007fde0ff */
[----:B------:R-:W-:Y:S01]  /*3250*/  IMAD R11, R19, 0x8, R0 ;  /* 0x00000008130b7824 */ /* 0x000fe200078e0200 */
[----:B------:R-:W-:Y:S02]  /*3260*/  ISETP.LT.AND P3, PT, R75, UR11, !P0 ;  /* 0x0000000b4b007c0c */ /* 0x000fe4000c761270 */
[----:B-1----:R-:W-:Y:S01]  /*3270*/  PRMT R21, R16, 0x7771, RZ ;  /* 0x0000777110157816 */ /* 0x002fe200000000ff */
[----:B------:R-:W-:Y:S01]  /*3280*/  IMAD R12, R19, 0x8, R11 ;  /* 0x00000008130c7824 */ /* 0x000fe200078e020b */
[----:B------:R-:W-:-:S03]  /*3290*/  LEA.HI.X.SX32 R7, R10, R17, 0x1, P6 ;  /* 0x000000110a077211 */ /* 0x000fc600030f0eff */
[----:B------:R0:W-:Y:S01]  /*32a0*/  @P1 STG.E.U8 desc[UR6][R4.64], R21 ;  /* 0x0000001504001986 */ /* 0x0001e2000c101106 */
[-C--:B------:R-:W-:Y:S01]  /*32b0*/  IADD3 R2, P1, R0, R15.reuse, RZ ;  /* 0x0000000f00027210 */ /* 0x080fe20007f3e0ff */
[----:B--2---:R-:W-:Y:S01]  /*32c0*/  IMAD R13, R19, 0x8, R12 ;  /* 0x00000008130d7824 */ /* 0x004fe200078e020c */
[-C--:B------:R-:W-:Y:S01]  /*32d0*/  IADD3 R10, P6, R12, R15.reuse, RZ ;  /* 0x0000000f0c0a7210 */ /* 0x080fe20007fde0ff */
[----:B------:R1:W-:Y:S01]  /*32e0*/  @P2 STG.E.U8 desc[UR6][R6.64], R23 ;  /* 0x0000001706002986 */ /* 0x0003e2000c101106 */
[----:B------:R-:W-:Y:S02]  /*32f0*/  IADD3 R8, P2, R11, R15, RZ ;  /* 0x0000000f0b087210 */ /* 0x000fe40007f5e0ff */
[-C--:B------:R-:W-:Y:S01]  /*3300*/  LEA.HI.X.SX32 R3, R0, R17.reuse, 0x1, P1 ;  /* 0x0000001100037211 */ /* 0x080fe200008f0eff */
[----:B------:R-:W-:Y:S01]  /*3310*/  IMAD R0, R19, 0x8, R13 ;  /* 0x0000000813007824 */ /* 0x000fe200078e020d */
[-C--:B------:R-:W-:Y:S02]  /*3320*/  LEA.HI.X.SX32 R9, R11, R17.reuse, 0x1, P2 ;  /* 0x000000110b097211 */ /* 0x080fe400010f0eff */
[----:B------:R-:W-:-:S02]  /*3330*/  LEA.HI.X.SX32 R11, R12, R17, 0x1, P6 ;  /* 0x000000110c0b7211 */ /* 0x000fc400030f0eff */
[-C--:B0-----:R-:W-:Y:S02]  /*3340*/  IADD3 R4, P1, R13, R15.reuse, RZ ;  /* 0x0000000f0d047210 */ /* 0x081fe40007f3e0ff */
[C---:B------:R-:W-:Y:S01]  /*3350*/  IADD3 R12, P6, R0.reuse, R15, RZ ;  /* 0x0000000f000c7210 */ /* 0x040fe20007fde0ff */
[----:B-1----:R-:W-:Y:S01]  /*3360*/  IMAD R7, R19, 0x8, R0 ;  /* 0x0000000813077824 */ /* 0x002fe200078e0200 */
[-C--:B------:R-:W-:Y:S02]  /*3370*/  LEA.HI.X.SX32 R5, R13, R17.reuse, 0x1, P1 ;  /* 0x000000110d057211 */ /* 0x080fe400008f0eff */
[----:B------:R-:W-:Y:S02]  /*3380*/  ISETP.LT.AND P2, PT, R71, UR11, !P0 ;  /* 0x0000000b47007c0c */ /* 0x000fe4000c741270 */
[----:B------:R-:W-:Y:S02]  /*3390*/  LEA.HI.X.SX32 R13, R0, R17, 0x1, P6 ;  /* 0x00000011000d7211 */ /* 0x000fe400030f0eff */
[----:B------:R-:W-:-:S02]  /*33a0*/  IADD3 R6, P6, R7, R15, RZ ;  /* 0x0000000f07067210 */ /* 0x000fc40007fde0ff */
[----:B------:R-:W-:Y:S02]  /*33b0*/  ISETP.LT.AND P1, PT, R70, UR11, !P0 ;  /* 0x0000000b46007c0c */ /* 0x000fe4000c721270 */
[----:B------:R-:W-:Y:S02]  /*33c0*/  ISETP.LT.AND P0, PT, R69, UR11, !P0 ;  /* 0x0000000b45007c0c */ /* 0x000fe4000c701270 */
[C---:B------:R-:W-:Y:S02]  /*33d0*/  PRMT R15, R18.reuse, 0x7771, RZ ;  /* 0x00007771120f7816 */ /* 0x040fe400000000ff */
[----:B------:R-:W-:Y:S02]  /*33e0*/  LEA.HI.X.SX32 R7, R7, R17, 0x1, P6 ;  /* 0x0000001107077211 */ /* 0x000fe400030f0eff */
[----:B------:R-:W-:Y:S01]  /*33f0*/  PRMT R17, R18, 0x7773, RZ ;  /* 0x0000777312117816 */ /* 0x000fe200000000ff */
[----:B------:R0:W-:Y:S01]  /*3400*/  @P5 STG.E.U8 desc[UR6][R2.64], R15 ;  /* 0x0000000f02005986 */ /* 0x0001e2000c101106 */
[----:B------:R-:W-:-:S02]  /*3410*/  PRMT R19, R14, 0x7771, RZ ;  /* 0x000077710e137816 */ /* 0x000fc400000000ff */
[----:B------:R-:W-:Y:S01]  /*3420*/  PRMT R21, R14, 0x7773, RZ ;  /* 0x000077730e157816 */ /* 0x000fe200000000ff */
[----:B------:R0:W-:Y:S01]  /*3430*/  @P4 STG.E.U8 desc[UR6][R8.64], R17 ;  /* 0x0000001108004986 */ /* 0x0001e2000c101106 */
[----:B------:R-:W-:-:S03]  /*3440*/  PRMT R23, R40, 0x7771, RZ ;  /* 0x0000777128177816 */ /* 0x000fc600000000ff */
[----:B------:R0:W-:Y:S04]  /*3450*/  @P3 STG.E.U8 desc[UR6][R10.64], R19 ;  /* 0x000000130a003986 */ /* 0x0001e8000c101106 */
[----:B------:R0:W-:Y:S04]  /*3460*/  @P2 STG.E.U8 desc[UR6][R4.64], R21 ;  /* 0x0000001504002986 */ /* 0x0001e8000c101106 */
[----:B------:R0:W-:Y:S01]  /*3470*/  @P1 STG.E.U8 desc[UR6][R12.64], R23 ;  /* 0x000000170c001986 */ /* 0x0001e2000c101106 */
[----:B------:R-:W-:Y:S05]  /*3480*/  @!P0 EXIT ;  /* 0x000000000000894d */ /* 0x000fea0003800000 */
[----:B------:R-:W-:Y:S01]  /*3490*/  STG.E.U8 desc[UR6][R6.64], R25 ;  /* 0x0000001906007986 */ /* 0x000fe2000c101106 */
[----:B------:R-:W-:Y:S05]  /*34a0*/  EXIT ;  /* 0x000000000000794d */ /* 0x000fea0003800000 */
.L_x_3:
[----:B------:R-:W-:-:S00]  /*34b0*/  BRA `(.L_x_3) ;  /* 0xfffffffc00fc7947 */ /* 0x000fc0000383ffff */
[----:B------:R-:W-:-:S00]  /*34c0*/  NOP ;  /* 0x0000000000007918 */ /* 0x000fc00000000000 */
        /* <DEDUP_REMOVED lines=11> */
.L_x_4:


//--------------------- .nv.shared.matmul_kernel  --------------------------
	.section	.nv.shared.matmul_kernel,"aw",@nobits
	.sectionflags	@""
	.align	16
	.zero		1024


//--------------------- .nv.shared.reserved.0     --------------------------
	.section	.nv.shared.reserved.0,"aw",@nobits
	.weak		__nv_reservedSMEM_offset_0_alias
	.size		__nv_reservedSMEM_offset_0_alias, 0, 0
	.other		__nv_reservedSMEM_offset_0_alias,@"STO_CUDA_RESERVED_SHARED STV_DEFAULT"
__nv_reservedSMEM_offset_0_alias:
	.zero		0


//--------------------- .nv.constant0.matmul_kernel --------------------------
	.section	.nv.constant0.matmul_kernel,"a",@progbits
	.sectionflags	@""
	.align	4
.nv.constant0.matmul_kernel:
	.zero		608


//--------------------- SYMBOLS --------------------------

	.type		.nv.reservedSmem.offset0,@object
	.size		.nv.reservedSmem.offset0,0x4
